	.target	sm_100a

	.elftype	@"ET_EXEC"


//--------------------- .note.nv.tkinfo           --------------------------
	.section	.note.nv.tkinfo,"",@"SHT_NOTE"
	.sectionflags	@"SHF_NOTE_NV_TKINFO"
	.tkinfo
        /*0018*/ 	.word	0x00000002
        /*0030*/ 	.string	""
        /*0030*/ 	.string	"ptxas"
        /*0030*/ 	.string	"Cuda compilation tools, release 13.0, V13.0.88"
        /*0030*/ 	.string	"Build cuda_13.0.r13.0/compiler.36424714_0"
        /*0030*/ 	.string	"-arch sm_100a -m 64 "



//--------------------- .note.nv.cuinfo           --------------------------
	.section	.note.nv.cuinfo,"",@"SHT_NOTE"
	.sectionflags	@"SHF_NOTE_NV_CUINFO"
        /*0018*/ 	.short	0x0002
        /*001a*/ 	.short	0x0064
        /*001c*/ 	.short	0x0082
	.zero		2


//--------------------- .nv.info                  --------------------------
	.section	.nv.info,"",@"SHT_CUDA_INFO"
	.align	4


	//----- nvinfo : EIATTR_REGCOUNT
	.align		4
        /*0000*/ 	.byte	0x04, 0x2f
        /*0002*/ 	.short	(.L_19 - .L_18)
	.align		4
.L_18:
        /*0004*/ 	.word	index@(_ZN7cutlass13device_kernelINS_4gemm6kernel13GemmUniversalIN4cute5tupleIJiiiiEEENS1_10collective13CollectiveMmaINS1_35MainloopSm100TmaUmmaWarpSpecializedILi4ELi2ELi4ENS5_IJNS4_1CILi2EEESB_NSA_ILi1EEEEEEEENS5_IJNSA_ILi128EEESF_NSA_ILi64EEEEEENS_10bfloat16_tENS5_IJlSC_lEEESI_SJ_NS4_8TiledMMAINS4_8MMA_AtomIJNS4_26SM100_MMA_F16BF16_2x1SM_SSISI_SI_fLi128ELi128ELNS4_4UMMA5MajorE0ELSO_0ELNSN_7ScaleInE0ELSP_0EEEEEENS4_6LayoutINS5_IJSC_SC_SC_EEENS5_IJNSA_ILi0EEESU_SU_EEEEENS5_IJNS4_10UnderscoreESX_SX_EEEEENS4_28SM100_TMA_2SM_LOAD_MULTICASTENS4_14ComposedLayoutINS4_7SwizzleILi3ELi4ELi3EEENS4_18smem_ptr_flag_bitsILi16EEENSS_INS5_IJNSA_ILi8EEESG_EEENS5_IJSG_SC_EEEEEEEvNS4_8identityENS4_18SM100_TMA_2SM_LOADES1A_vS1B_EENS_8epilogue10collective18CollectiveEpilogueINS1E_23Sm100TmaWarpSpecializedILi4ELi2ELi16ELb1ELb0EEEJNS5_IJSG_SF_SG_EEENS5_IJNSS_ISG_SC_EENSS_INS5_IJNSA_ILi16EEESB_EEENS5_IJSC_SG_EEEEEEEESI_SJ_SI_SJ_NS1E_6fusion15FusionCallbacksIS1I_NS1Q_17LinearCombinationISI_fSI_fLNS_15FloatRoundStyleE2EEES1J_S1P_JEEENS4_5SM1004TMEM4LOAD26SM100_TMEM_LOAD_32dp32b16xENS4_13SM90_TMA_LOADENS11_INS12_ILi1ELi4ELi3EEES15_NSS_INS5_IJS16_S1L_EEENS5_IJS1L_SC_EEEEEEENS4_39AutoVectorizingCopyWithAssumedAlignmentILi128EEENS4_14SM90_TMA_STOREES25_S27_S27_EEEvvEEEEvNT_6ParamsE)
        /*0008*/ 	.word	0x00000044


	//----- nvinfo : EIATTR_FRAME_SIZE
	.align		4
.L_19:
        /*000c*/ 	.byte	0x04, 0x11
        /*000e*/ 	.short	(.L_21 - .L_20)
	.align		4
.L_20:
        /*0010*/ 	.word	index@($__internal_2_$__cuda_sm10x_tcgen05_guardrail_trap_unallocated_columns_being_dealloced)
        /*0014*/ 	.word	0x00000000


	//----- nvinfo : EIATTR_FRAME_SIZE
	.align		4
.L_21:
        /*0018*/ 	.byte	0x04, 0x11
        /*001a*/ 	.short	(.L_23 - .L_22)
	.align		4
.L_22:
        /*001c*/ 	.word	index@($__internal_1_$__cuda_sm10x_tcgen05_guardrail_trap_phase_invalid_during_alloc)
        /*0020*/ 	.word	0x00000000


	//----- nvinfo : EIATTR_FRAME_SIZE
	.align		4
.L_23:
        /*0024*/ 	.byte	0x04, 0x11
        /*0026*/ 	.short	(.L_25 - .L_24)
	.align		4
.L_24:
        /*0028*/ 	.word	index@($__internal_0_$__cuda_sm10x_tcgen05_guardrail_trap_col_being_dealloced_not_returned_by_alloc)
        /*002c*/ 	.word	0x00000000


	//----- nvinfo : EIATTR_FRAME_SIZE
	.align		4
.L_25:
        /*0030*/ 	.byte	0x04, 0x11
        /*0032*/ 	.short	(.L_27 - .L_26)
	.align		4
.L_26:
        /*0034*/ 	.word	index@(_ZN7cutlass13device_kernelINS_4gemm6kernel13GemmUniversalIN4cute5tupleIJiiiiEEENS1_10collective13CollectiveMmaINS1_35MainloopSm100TmaUmmaWarpSpecializedILi4ELi2ELi4ENS5_IJNS4_1CILi2EEESB_NSA_ILi1EEEEEEEENS5_IJNSA_ILi128EEESF_NSA_ILi64EEEEEENS_10bfloat16_tENS5_IJlSC_lEEESI_SJ_NS4_8TiledMMAINS4_8MMA_AtomIJNS4_26SM100_MMA_F16BF16_2x1SM_SSISI_SI_fLi128ELi128ELNS4_4UMMA5MajorE0ELSO_0ELNSN_7ScaleInE0ELSP_0EEEEEENS4_6LayoutINS5_IJSC_SC_SC_EEENS5_IJNSA_ILi0EEESU_SU_EEEEENS5_IJNS4_10UnderscoreESX_SX_EEEEENS4_28SM100_TMA_2SM_LOAD_MULTICASTENS4_14ComposedLayoutINS4_7SwizzleILi3ELi4ELi3EEENS4_18smem_ptr_flag_bitsILi16EEENSS_INS5_IJNSA_ILi8EEESG_EEENS5_IJSG_SC_EEEEEEEvNS4_8identityENS4_18SM100_TMA_2SM_LOADES1A_vS1B_EENS_8epilogue10collective18CollectiveEpilogueINS1E_23Sm100TmaWarpSpecializedILi4ELi2ELi16ELb1ELb0EEEJNS5_IJSG_SF_SG_EEENS5_IJNSS_ISG_SC_EENSS_INS5_IJNSA_ILi16EEESB_EEENS5_IJSC_SG_EEEEEEEESI_SJ_SI_SJ_NS1E_6fusion15FusionCallbacksIS1I_NS1Q_17LinearCombinationISI_fSI_fLNS_15FloatRoundStyleE2EEES1J_S1P_JEEENS4_5SM1004TMEM4LOAD26SM100_TMEM_LOAD_32dp32b16xENS4_13SM90_TMA_LOADENS11_INS12_ILi1ELi4ELi3EEES15_NSS_INS5_IJS16_S1L_EEENS5_IJS1L_SC_EEEEEEENS4_39AutoVectorizingCopyWithAssumedAlignmentILi128EEENS4_14SM90_TMA_STOREES25_S27_S27_EEEvvEEEEvNT_6ParamsE)
        /*0038*/ 	.word	0x00000000


	//----- nvinfo : EIATTR_MIN_STACK_SIZE
	.align		4
.L_27:
        /*003c*/ 	.byte	0x04, 0x12
        /*003e*/ 	.short	(.L_29 - .L_28)
	.align		4
.L_28:
        /*0040*/ 	.word	index@(_ZN7cutlass13device_kernelINS_4gemm6kernel13GemmUniversalIN4cute5tupleIJiiiiEEENS1_10collective13CollectiveMmaINS1_35MainloopSm100TmaUmmaWarpSpecializedILi4ELi2ELi4ENS5_IJNS4_1CILi2EEESB_NSA_ILi1EEEEEEEENS5_IJNSA_ILi128EEESF_NSA_ILi64EEEEEENS_10bfloat16_tENS5_IJlSC_lEEESI_SJ_NS4_8TiledMMAINS4_8MMA_AtomIJNS4_26SM100_MMA_F16BF16_2x1SM_SSISI_SI_fLi128ELi128ELNS4_4UMMA5MajorE0ELSO_0ELNSN_7ScaleInE0ELSP_0EEEEEENS4_6LayoutINS5_IJSC_SC_SC_EEENS5_IJNSA_ILi0EEESU_SU_EEEEENS5_IJNS4_10UnderscoreESX_SX_EEEEENS4_28SM100_TMA_2SM_LOAD_MULTICASTENS4_14ComposedLayoutINS4_7SwizzleILi3ELi4ELi3EEENS4_18smem_ptr_flag_bitsILi16EEENSS_INS5_IJNSA_ILi8EEESG_EEENS5_IJSG_SC_EEEEEEEvNS4_8identityENS4_18SM100_TMA_2SM_LOADES1A_vS1B_EENS_8epilogue10collective18CollectiveEpilogueINS1E_23Sm100TmaWarpSpecializedILi4ELi2ELi16ELb1ELb0EEEJNS5_IJSG_SF_SG_EEENS5_IJNSS_ISG_SC_EENSS_INS5_IJNSA_ILi16EEESB_EEENS5_IJSC_SG_EEEEEEEESI_SJ_SI_SJ_NS1E_6fusion15FusionCallbacksIS1I_NS1Q_17LinearCombinationISI_fSI_fLNS_15FloatRoundStyleE2EEES1J_S1P_JEEENS4_5SM1004TMEM4LOAD26SM100_TMEM_LOAD_32dp32b16xENS4_13SM90_TMA_LOADENS11_INS12_ILi1ELi4ELi3EEES15_NSS_INS5_IJS16_S1L_EEENS5_IJS1L_SC_EEEEEEENS4_39AutoVectorizingCopyWithAssumedAlignmentILi128EEENS4_14SM90_TMA_STOREES25_S27_S27_EEEvvEEEEvNT_6ParamsE)
        /*0044*/ 	.word	0x00000000
.L_29:


//--------------------- .nv.compat                --------------------------
	.section	.nv.compat,"",@"SHT_CUDA_COMPAT_INFO"
	.align	4
        /*0000*/ 	.byte	0x02, 0x09, 0x01, 0x00, 0x02, 0x02, 0x02, 0x00, 0x02, 0x05, 0x05, 0x00, 0x03, 0x07, 0x01, 0x01
        /*0010*/ 	.byte	0x02, 0x03, 0x01, 0x00, 0x02, 0x06, 0x01, 0x00, 0x04, 0x0b, 0x08, 0x00, 0x09, 0x00, 0x00, 0x00
        /*0020*/ 	.byte	0x00, 0x00, 0x00, 0x00


//--------------------- .nv.info._ZN7cutlass13device_kernelINS_4gemm6kernel13GemmUniversalIN4cute5tupleIJiiiiEEENS1_10collective13CollectiveMmaINS1_35MainloopSm100TmaUmmaWarpSpecializedILi4ELi2ELi4ENS5_IJNS4_1CILi2EEESB_NSA_ILi1EEEEEEEENS5_IJNSA_ILi128EEESF_NSA_ILi64EEEEEENS_10bfloat16_tENS5_IJlSC_lEEESI_SJ_NS4_8TiledMMAINS4_8MMA_AtomIJNS4_26SM100_MMA_F16BF16_2x1SM_SSISI_SI_fLi128ELi128ELNS4_4UMMA5MajorE0ELSO_0ELNSN_7ScaleInE0ELSP_0EEEEEENS4_6LayoutINS5_IJSC_SC_SC_EEENS5_IJNSA_ILi0EEESU_SU_EEEEENS5_IJNS4_10UnderscoreESX_SX_EEEEENS4_28SM100_TMA_2SM_LOAD_MULTICASTENS4_14ComposedLayoutINS4_7SwizzleILi3ELi4ELi3EEENS4_18smem_ptr_flag_bitsILi16EEENSS_INS5_IJNSA_ILi8EEESG_EEENS5_IJSG_SC_EEEEEEEvNS4_8identityENS4_18SM100_TMA_2SM_LOADES1A_vS1B_EENS_8epilogue10collective18CollectiveEpilogueINS1E_23Sm100TmaWarpSpecializedILi4ELi2ELi16ELb1ELb0EEEJNS5_IJSG_SF_SG_EEENS5_IJNSS_ISG_SC_EENSS_INS5_IJNSA_ILi16EEESB_EEENS5_IJSC_SG_EEEEEEEESI_SJ_SI_SJ_NS1E_6fusion15FusionCallbacksIS1I_NS1Q_17LinearCombinationISI_fSI_fLNS_15FloatRoundStyleE2EEES1J_S1P_JEEENS4_5SM1004TMEM4LOAD26SM100_TMEM_LOAD_32dp32b16xENS4_13SM90_TMA_LOADENS11_INS12_ILi1ELi4ELi3EEES15_NSS_INS5_IJS16_S1L_EEENS5_IJS1L_SC_EEEEEEENS4_39AutoVectorizingCopyWithAssumedAlignmentILi128EEENS4_14SM90_TMA_STOREES25_S27_S27_EEEvvEEEEvNT_6ParamsE --------------------------
	.section	.nv.info._ZN7cutlass13device_kernelINS_4gemm6kernel13GemmUniversalIN4cute5tupleIJiiiiEEENS1_10collective13CollectiveMmaINS1_35MainloopSm100TmaUmmaWarpSpecializedILi4ELi2ELi4ENS5_IJNS4_1CILi2EEESB_NSA_ILi1EEEEEEEENS5_IJNSA_ILi128EEESF_NSA_ILi64EEEEEENS_10bfloat16_tENS5_IJlSC_lEEESI_SJ_NS4_8TiledMMAINS4_8MMA_AtomIJNS4_26SM100_MMA_F16BF16_2x1SM_SSISI_SI_fLi128ELi128ELNS4_4UMMA5MajorE0ELSO_0ELNSN_7ScaleInE0ELSP_0EEEEEENS4_6LayoutINS5_IJSC_SC_SC_EEENS5_IJNSA_ILi0EEESU_SU_EEEEENS5_IJNS4_10UnderscoreESX_SX_EEEEENS4_28SM100_TMA_2SM_LOAD_MULTICASTENS4_14ComposedLayoutINS4_7SwizzleILi3ELi4ELi3EEENS4_18smem_ptr_flag_bitsILi16EEENSS_INS5_IJNSA_ILi8EEESG_EEENS5_IJSG_SC_EEEEEEEvNS4_8identityENS4_18SM100_TMA_2SM_LOADES1A_vS1B_EENS_8epilogue10collective18CollectiveEpilogueINS1E_23Sm100TmaWarpSpecializedILi4ELi2ELi16ELb1ELb0EEEJNS5_IJSG_SF_SG_EEENS5_IJNSS_ISG_SC_EENSS_INS5_IJNSA_ILi16EEESB_EEENS5_IJSC_SG_EEEEEEEESI_SJ_SI_SJ_NS1E_6fusion15FusionCallbacksIS1I_NS1Q_17LinearCombinationISI_fSI_fLNS_15FloatRoundStyleE2EEES1J_S1P_JEEENS4_5SM1004TMEM4LOAD26SM100_TMEM_LOAD_32dp32b16xENS4_13SM90_TMA_LOADENS11_INS12_ILi1ELi4ELi3EEES15_NSS_INS5_IJS16_S1L_EEENS5_IJS1L_SC_EEEEEEENS4_39AutoVectorizingCopyWithAssumedAlignmentILi128EEENS4_14SM90_TMA_STOREES25_S27_S27_EEEvvEEEEvNT_6ParamsE,"",@"SHT_CUDA_INFO"
	.sectionflags	@""
	.align	4


	//----- nvinfo : EIATTR_CUDA_API_VERSION
	.align		4
        /*0000*/ 	.byte	0x04, 0x37
        /*0002*/ 	.short	(.L_31 - .L_30)
.L_30:
        /*0004*/ 	.word	0x00000082


	//----- nvinfo : EIATTR_KPARAM_INFO
	.align		4
.L_31:
        /*0008*/ 	.byte	0x04, 0x17
        /*000a*/ 	.short	(.L_33 - .L_32)
.L_32:
        /*000c*/ 	.word	0x00000000
        /*0010*/ 	.short	0x0000
        /*0012*/ 	.short	0x0000
        /*0014*/ 	.byte	0x00, 0xf0, 0x01, 0x20


	//----- nvinfo : EIATTR_AT_ENTRY_FRAGMENTS
	.align		4
.L_33:
        /*0018*/ 	.byte	0x04, 0x4f
        /*001a*/ 	.short	(.L_35 - .L_34)


	//   ....[0]....
.L_34:
        /*001c*/ 	.word	0x00000007


	//----- nvinfo : EIATTR_RESERVED_SMEM_USED
	.align		4
.L_35:
        /*0020*/ 	.byte	0x01, 0x41
	.zero		2


	//----- nvinfo : EIATTR_SPARSE_MMA_MASK
	.align		4
        /*0024*/ 	.byte	0x03, 0x50
        /*0026*/ 	.short	0x0000


	//----- nvinfo : EIATTR_TCGEN05_2CTA_USED
	.align		4
        /*0028*/ 	.byte	0x01, 0x52
	.zero		2


	//----- nvinfo : EIATTR_MAXREG_COUNT
	.align		4
        /*002c*/ 	.byte	0x03, 0x1b
        /*002e*/ 	.short	0x00ff


	//----- nvinfo : EIATTR_NUM_BARRIERS
	.align		4
        /*0030*/ 	.byte	0x02, 0x4c
        /*0032*/ 	.byte	0x07
	.zero		1


	//----- nvinfo : EIATTR_EXTERNS
	.align		4
        /*0034*/ 	.byte	0x04, 0x0f
        /*0036*/ 	.short	(.L_37 - .L_36)


	//   ....[0]....
	.align		4
.L_36:
        /*0038*/ 	.word	index@(__assertfail)


	//----- nvinfo : EIATTR_MERCURY_ISA_VERSION
	.align		4
.L_37:
        /*003c*/ 	.byte	0x03, 0x5f
        /*003e*/ 	.short	0x0101


	//----- nvinfo : EIATTR_INT_WARP_WIDE_INSTR_OFFSETS
	.align		4
        /*0040*/ 	.byte	0x04, 0x31
        /*0042*/ 	.short	(.L_39 - .L_38)


	//   ....[0]....
.L_38:
        /*0044*/ 	.word	0x00000d70


	//   ....[1]....
        /*0048*/ 	.word	0x00000e10


	//   ....[2]....
        /*004c*/ 	.word	0x000042b0


	//   ....[3]....
        /*0050*/ 	.word	0x000042e0


	//   ....[4]....
        /*0054*/ 	.word	0x00004300


	//   ....[5]....
        /*0058*/ 	.word	0x00004e40


	//   ....[6]....
        /*005c*/ 	.word	0x00004ee0


	//   ....[7]....
        /*0060*/ 	.word	0x00004fa0


	//   ....[8]....
        /*0064*/ 	.word	0x00005010


	//   ....[9]....
        /*0068*/ 	.word	0x000050d0


	//   ....[10]....
        /*006c*/ 	.word	0x00005170


	//   ....[11]....
        /*0070*/ 	.word	0x000051e0


	//   ....[12]....
        /*0074*/ 	.word	0x000052a0


	//   ....[13]....
        /*0078*/ 	.word	0x00005340


	//   ....[14]....
        /*007c*/ 	.word	0x000053e0


	//   ....[15]....
        /*0080*/ 	.word	0x000054d0


	//   ....[16]....
        /*0084*/ 	.word	0x000055a0


	//----- nvinfo : EIATTR_COOP_GROUP_MASK_REGIDS
	.align		4
.L_39:
        /*0088*/ 	.byte	0x04, 0x29
        /*008a*/ 	.short	(.L_41 - .L_40)


	//   ....[0]....
.L_40:
        /*008c*/ 	.word	0xffffffff


	//   ....[1]....
        /*0090*/ 	.word	0xffffffff


	//   ....[2]....
        /*0094*/ 	.word	0xffffffff


	//   ....[3]....
        /*0098*/ 	.word	0xffffffff


	//   ....[4]....
        /*009c*/ 	.word	0xffffffff


	//   ....[5]....
        /*00a0*/ 	.word	0xffffffff


	//   ....[6]....
        /*00a4*/ 	.word	0xffffffff


	//   ....[7]....
        /*00a8*/ 	.word	0xffffffff


	//   ....[8]....
        /*00ac*/ 	.word	0xffffffff


	//   ....[9]....
        /*00b0*/ 	.word	0xffffffff


	//   ....[10]....
        /*00b4*/ 	.word	0xffffffff


	//   ....[11]....
        /*00b8*/ 	.word	0xffffffff


	//   ....[12]....
        /*00bc*/ 	.word	0xffffffff


	//   ....[13]....
        /*00c0*/ 	.word	0xffffffff


	//----- nvinfo : EIATTR_COOP_GROUP_INSTR_OFFSETS
	.align		4
.L_41:
        /*00c4*/ 	.byte	0x04, 0x28
        /*00c6*/ 	.short	(.L_43 - .L_42)


	//   ....[0]....
.L_42:
        /*00c8*/ 	.word	0x000000b0


	//   ....[1]....
        /*00cc*/ 	.word	0x00000520


	//   ....[2]....
        /*00d0*/ 	.word	0x000006e0


	//   ....[3]....
        /*00d4*/ 	.word	0x00000870


	//   ....[4]....
        /*00d8*/ 	.word	0x00000960


	//   ....[5]....
        /*00dc*/ 	.word	0x00000ac0


	//   ....[6]....
        /*00e0*/ 	.word	0x00000c50


	//   ....[7]....
        /*00e4*/ 	.word	0x00000e90


	//   ....[8]....
        /*00e8*/ 	.word	0x000021e0


	//   ....[9]....
        /*00ec*/ 	.word	0x00003090


	//   ....[10]....
        /*00f0*/ 	.word	0x00003560


	//   ....[11]....
        /*00f4*/ 	.word	0x00003590


	//   ....[12]....
        /*00f8*/ 	.word	0x000041b0


	//   ....[13]....
        /*00fc*/ 	.word	0x000043c0


	//----- nvinfo : EIATTR_VRC_CTA_INIT_COUNT
	.align		4
.L_43:
        /*0100*/ 	.byte	0x02, 0x4a
        /*0102*/ 	.byte	0x80
	.zero		1


	//----- nvinfo : EIATTR_SYSCALL_OFFSETS
	.align		4
        /*0104*/ 	.byte	0x04, 0x46
        /*0106*/ 	.short	(.L_45 - .L_44)


	//   ....[0]....
.L_44:
        /*0108*/ 	.word	0x00006140


	//   ....[1]....
        /*010c*/ 	.word	0x00006230


	//   ....[2]....
        /*0110*/ 	.word	0x000069d0


	//   ....[3]....
        /*0114*/ 	.word	0x00007300


	//   ....[4]....
        /*0118*/ 	.word	0x00007bd0


	//   ....[5]....
        /*011c*/ 	.word	0x000084a0


	//----- nvinfo : EIATTR_MBARRIER_INSTR_OFFSETS
	.align		4
.L_45:
        /*0120*/ 	.byte	0x04, 0x39
        /*0122*/ 	.short	(.L_47 - .L_46)


	//   ....[0]....
.L_46:
        /*0124*/ 	.word	0x00000650
        /*0128*/ 	.word	0x000000ff
        /*012c*/ 	.word	0x00000000
        /*0130*/ 	.short	0x0100
        /*0132*/ 	.byte	0x04
	.zero		1


	//   ....[1]....
        /*0134*/ 	.word	0x00000660
        /*0138*/ 	.word	0x000000ff
        /*013c*/ 	.word	0x00000020
        /*0140*/ 	.short	0x0100
        /*0142*/ 	.byte	0x04
	.zero		1


	//   ....[2]....
        /*0144*/ 	.word	0x00000670
        /*0148*/ 	.word	0x000000ff
        /*014c*/ 	.word	0x00000008
        /*0150*/ 	.short	0x0100
        /*0152*/ 	.byte	0x04
	.zero		1


	//   ....[3]....
        /*0154*/ 	.word	0x00000680
        /*0158*/ 	.word	0x000000ff
        /*015c*/ 	.word	0x00000028
        /*0160*/ 	.short	0x0100
        /*0162*/ 	.byte	0x04
	.zero		1


	//   ....[4]....
        /*0164*/ 	.word	0x00000690
        /*0168*/ 	.word	0x000000ff
        /*016c*/ 	.word	0x00000010
        /*0170*/ 	.short	0x0100
        /*0172*/ 	.byte	0x04
	.zero		1


	//   ....[5]....
        /*0174*/ 	.word	0x000006a0
        /*0178*/ 	.word	0x000000ff
        /*017c*/ 	.word	0x00000030
        /*0180*/ 	.short	0x0100
        /*0182*/ 	.byte	0x04
	.zero		1


	//   ....[6]....
        /*0184*/ 	.word	0x000006b0
        /*0188*/ 	.word	0x000000ff
        /*018c*/ 	.word	0x00000018
        /*0190*/ 	.short	0x0100
        /*0192*/ 	.byte	0x04
	.zero		1


	//   ....[7]....
        /*0194*/ 	.word	0x000006c0
        /*0198*/ 	.word	0x000000ff
        /*019c*/ 	.word	0x00000038
        /*01a0*/ 	.short	0x0100
        /*01a2*/ 	.byte	0x04
	.zero		1


	//   ....[8]....
        /*01a4*/ 	.word	0x000007e0
        /*01a8*/ 	.word	0x000000ff
        /*01ac*/ 	.word	0x00000040
        /*01b0*/ 	.short	0x0100
        /*01b2*/ 	.byte	0x04
	.zero		1


	//   ....[9]....
        /*01b4*/ 	.word	0x000007f0
        /*01b8*/ 	.word	0x000000ff
        /*01bc*/ 	.word	0x00000060
        /*01c0*/ 	.short	0x0100
        /*01c2*/ 	.byte	0x04
	.zero		1


	//   ....[10]....
        /*01c4*/ 	.word	0x00000800
        /*01c8*/ 	.word	0x000000ff
        /*01cc*/ 	.word	0x00000048
        /*01d0*/ 	.short	0x0100
        /*01d2*/ 	.byte	0x04
	.zero		1


	//   ....[11]....
        /*01d4*/ 	.word	0x00000810
        /*01d8*/ 	.word	0x000000ff
        /*01dc*/ 	.word	0x00000068
        /*01e0*/ 	.short	0x0100
        /*01e2*/ 	.byte	0x04
	.zero		1


	//   ....[12]....
        /*01e4*/ 	.word	0x00000820
        /*01e8*/ 	.word	0x000000ff
        /*01ec*/ 	.word	0x00000050
        /*01f0*/ 	.short	0x0100
        /*01f2*/ 	.byte	0x04
	.zero		1


	//   ....[13]....
        /*01f4*/ 	.word	0x00000830
        /*01f8*/ 	.word	0x000000ff
        /*01fc*/ 	.word	0x00000070
        /*0200*/ 	.short	0x0100
        /*0202*/ 	.byte	0x04
	.zero		1


	//   ....[14]....
        /*0204*/ 	.word	0x00000840
        /*0208*/ 	.word	0x000000ff
        /*020c*/ 	.word	0x00000058
        /*0210*/ 	.short	0x0100
        /*0212*/ 	.byte	0x04
	.zero		1


	//   ....[15]....
        /*0214*/ 	.word	0x00000850
        /*0218*/ 	.word	0x000000ff
        /*021c*/ 	.word	0x00000078
        /*0220*/ 	.short	0x0100
        /*0222*/ 	.byte	0x04
	.zero		1


	//   ....[16]....
        /*0224*/ 	.word	0x00000930
        /*0228*/ 	.word	0x000000ff
        /*022c*/ 	.word	0x00000080
        /*0230*/ 	.short	0x0100
        /*0232*/ 	.byte	0x06
	.zero		1


	//   ....[17]....
        /*0234*/ 	.word	0x00000940
        /*0238*/ 	.word	0x000000ff
        /*023c*/ 	.word	0x00000088
        /*0240*/ 	.short	0x0100
        /*0242*/ 	.byte	0x06
	.zero		1


	//   ....[18]....
        /*0244*/ 	.word	0x00000a70
        /*0248*/ 	.word	0x000000ff
        /*024c*/ 	.word	0x00000090
        /*0250*/ 	.short	0x0100
        /*0252*/ 	.byte	0x06
	.zero		1


	//   ....[19]....
        /*0254*/ 	.word	0x00000a80
        /*0258*/ 	.word	0x000000ff
        /*025c*/ 	.word	0x000000a0
        /*0260*/ 	.short	0x0100
        /*0262*/ 	.byte	0x06
	.zero		1


	//   ....[20]....
        /*0264*/ 	.word	0x00000a90
        /*0268*/ 	.word	0x000000ff
        /*026c*/ 	.word	0x00000098
        /*0270*/ 	.short	0x0100
        /*0272*/ 	.byte	0x06
	.zero		1


	//   ....[21]....
        /*0274*/ 	.word	0x00000aa0
        /*0278*/ 	.word	0x000000ff
        /*027c*/ 	.word	0x000000a8
        /*0280*/ 	.short	0x0100
        /*0282*/ 	.byte	0x06
	.zero		1


	//   ....[22]....
        /*0284*/ 	.word	0x00000bc0
        /*0288*/ 	.word	0x000000ff
        /*028c*/ 	.word	0x000000b0
        /*0290*/ 	.short	0x0100
        /*0292*/ 	.byte	0x04
	.zero		1


	//   ....[23]....
        /*0294*/ 	.word	0x00000bd0
        /*0298*/ 	.word	0x000000ff
        /*029c*/ 	.word	0x000000d0
        /*02a0*/ 	.short	0x0100
        /*02a2*/ 	.byte	0x04
	.zero		1


	//   ....[24]....
        /*02a4*/ 	.word	0x00000be0
        /*02a8*/ 	.word	0x000000ff
        /*02ac*/ 	.word	0x000000b8
        /*02b0*/ 	.short	0x0100
        /*02b2*/ 	.byte	0x04
	.zero		1


	//   ....[25]....
        /*02b4*/ 	.word	0x00000bf0
        /*02b8*/ 	.word	0x000000ff
        /*02bc*/ 	.word	0x000000d8
        /*02c0*/ 	.short	0x0100
        /*02c2*/ 	.byte	0x04
	.zero		1


	//   ....[26]....
        /*02c4*/ 	.word	0x00000c00
        /*02c8*/ 	.word	0x000000ff
        /*02cc*/ 	.word	0x000000c0
        /*02d0*/ 	.short	0x0100
        /*02d2*/ 	.byte	0x04
	.zero		1


	//   ....[27]....
        /*02d4*/ 	.word	0x00000c10
        /*02d8*/ 	.word	0x000000ff
        /*02dc*/ 	.word	0x000000e0
        /*02e0*/ 	.short	0x0100
        /*02e2*/ 	.byte	0x04
	.zero		1


	//   ....[28]....
        /*02e4*/ 	.word	0x00000c20
        /*02e8*/ 	.word	0x000000ff
        /*02ec*/ 	.word	0x000000c8
        /*02f0*/ 	.short	0x0100
        /*02f2*/ 	.byte	0x04
	.zero		1


	//   ....[29]....
        /*02f4*/ 	.word	0x00000c30
        /*02f8*/ 	.word	0x000000ff
        /*02fc*/ 	.word	0x000000e8
        /*0300*/ 	.short	0x0100
        /*0302*/ 	.byte	0x04
	.zero		1


	//   ....[30]....
        /*0304*/ 	.word	0x00000d20
        /*0308*/ 	.word	0x000000ff
        /*030c*/ 	.word	0x000000f0
        /*0310*/ 	.short	0x0100
        /*0312*/ 	.byte	0x04
	.zero		1


	//   ....[31]....
        /*0314*/ 	.word	0x00000d30
        /*0318*/ 	.word	0x000000ff
        /*031c*/ 	.word	0x00000100
        /*0320*/ 	.short	0x0100
        /*0322*/ 	.byte	0x04
	.zero		1


	//   ....[32]....
        /*0324*/ 	.word	0x00000d40
        /*0328*/ 	.word	0x000000ff
        /*032c*/ 	.word	0x000000f8
        /*0330*/ 	.short	0x0100
        /*0332*/ 	.byte	0x04
	.zero		1


	//   ....[33]....
        /*0334*/ 	.word	0x00000d50
        /*0338*/ 	.word	0x000000ff
        /*033c*/ 	.word	0x00000108
        /*0340*/ 	.short	0x0100
        /*0342*/ 	.byte	0x04
	.zero		1


	//   ....[34]....
        /*0344*/ 	.word	0x00000e50
        /*0348*/ 	.word	0x000000ff
        /*034c*/ 	.word	0x00000110
        /*0350*/ 	.short	0x0100
        /*0352*/ 	.byte	0x06
	.zero		1


	//   ....[35]....
        /*0354*/ 	.word	0x00001a00
        /*0358*/ 	.word	0x00000000
        /*035c*/ 	.word	0x00000100
        /*0360*/ 	.short	0x010a
        /*0362*/ 	.byte	0xff
	.zero		1


	//   ....[36]....
        /*0364*/ 	.word	0x00001a30
        /*0368*/ 	.word	0x00000000
        /*036c*/ 	.word	0x000000f0
        /*0370*/ 	.short	0x0101
        /*0372*/ 	.byte	0xff
	.zero		1


	//   ....[37]....
        /*0374*/ 	.word	0x00001af0
        /*0378*/ 	.word	0x000000ff
        /*037c*/ 	.word	0x00000020
        /*0380*/ 	.short	0x010a
        /*0382*/ 	.byte	0x04
	.zero		1


	//   ....[38]....
        /*0384*/ 	.word	0x00001bc0
        /*0388*/ 	.word	0x000000ff
        /*038c*/ 	.word	0x00000020
        /*0390*/ 	.short	0x010a
        /*0392*/ 	.byte	0x21
	.zero		1


	//   ....[39]....
        /*0394*/ 	.word	0x00001d70
        /*0398*/ 	.word	0x000000ff
        /*039c*/ 	.word	0x00000020
        /*03a0*/ 	.short	0x010a
        /*03a2*/ 	.byte	0x05
	.zero		1


	//   ....[40]....
        /*03a4*/ 	.word	0x00001e80
        /*03a8*/ 	.word	0x000000ff
        /*03ac*/ 	.word	0x00000088
        /*03b0*/ 	.short	0x0101
        /*03b2*/ 	.byte	0x06
	.zero		1


	//   ....[41]....
        /*03b4*/ 	.word	0x00001ea0
        /*03b8*/ 	.word	0x000000ff
        /*03bc*/ 	.word	0x00000020
        /*03c0*/ 	.short	0x010a
        /*03c2*/ 	.byte	0x04
	.zero		1


	//   ....[42]....
        /*03c4*/ 	.word	0x00001f20
        /*03c8*/ 	.word	0x000000ff
        /*03cc*/ 	.word	0x00000020
        /*03d0*/ 	.short	0x010a
        /*03d2*/ 	.byte	0x11
	.zero		1


	//   ....[43]....
        /*03d4*/ 	.word	0x000020b0
        /*03d8*/ 	.word	0x000000ff
        /*03dc*/ 	.word	0x00000020
        /*03e0*/ 	.short	0x010a
        /*03e2*/ 	.byte	0x05
	.zero		1


	//   ....[44]....
        /*03e4*/ 	.word	0x00002210
        /*03e8*/ 	.word	0x00000003
        /*03ec*/ 	.word	0x00000090
        /*03f0*/ 	.short	0x010a
        /*03f2*/ 	.byte	0xff
	.zero		1


	//   ....[45]....
        /*03f4*/ 	.word	0x00002360
        /*03f8*/ 	.word	0x00000000
        /*03fc*/ 	.word	0x00000000
        /*0400*/ 	.short	0x0101
        /*0402*/ 	.byte	0xff
	.zero		1


	//   ....[46]....
        /*0404*/ 	.word	0x00002910
        /*0408*/ 	.word	0x000000ff
        /*040c*/ 	.word	0x00000000
        /*0410*/ 	.short	0x010a
        /*0412*/ 	.byte	0x04
	.zero		1


	//   ....[47]....
        /*0414*/ 	.word	0x000029a0
        /*0418*/ 	.word	0x000000ff
        /*041c*/ 	.word	0x00000000
        /*0420*/ 	.short	0x010a
        /*0422*/ 	.byte	0x05
	.zero		1


	//   ....[48]....
        /*0424*/ 	.word	0x00002a30
        /*0428*/ 	.word	0x000000ff
        /*042c*/ 	.word	0x00000000
        /*0430*/ 	.short	0x010a
        /*0432*/ 	.byte	0x05
	.zero		1


	//   ....[49]....
        /*0434*/ 	.word	0x00002ad0
        /*0438*/ 	.word	0x00000000
        /*043c*/ 	.word	0x00000000
        /*0440*/ 	.short	0x010a
        /*0442*/ 	.byte	0xff
	.zero		1


	//   ....[50]....
        /*0444*/ 	.word	0x00002bf0
        /*0448*/ 	.word	0x00000002
        /*044c*/ 	.word	0x000000f0
        /*0450*/ 	.short	0x010a
        /*0452*/ 	.byte	0xff
	.zero		1


	//   ....[51]....
        /*0454*/ 	.word	0x00002c60
        /*0458*/ 	.word	0x00000002
        /*045c*/ 	.word	0x00000000
        /*0460*/ 	.short	0x0101
        /*0462*/ 	.byte	0xff
	.zero		1


	//   ....[52]....
        /*0464*/ 	.word	0x00002c80
        /*0468*/ 	.word	0x000000ff
        /*046c*/ 	.word	0x000000a0
        /*0470*/ 	.short	0x010a
        /*0472*/ 	.byte	0x04
	.zero		1


	//   ....[53]....
        /*0474*/ 	.word	0x00002da0
        /*0478*/ 	.word	0x00000002
        /*047c*/ 	.word	0x00000090
        /*0480*/ 	.short	0x010a
        /*0482*/ 	.byte	0xff
	.zero		1


	//   ....[54]....
        /*0484*/ 	.word	0x00002ea0
        /*0488*/ 	.word	0x00000002
        /*048c*/ 	.word	0x00000000
        /*0490*/ 	.short	0x0101
        /*0492*/ 	.byte	0xff
	.zero		1


	//   ....[55]....
        /*0494*/ 	.word	0x00002f30
        /*0498*/ 	.word	0x000000ff
        /*049c*/ 	.word	0x000000a0
        /*04a0*/ 	.short	0x0106
        /*04a2*/ 	.byte	0x04
	.zero		1


	//   ....[56]....
        /*04a4*/ 	.word	0x00002f50
        /*04a8*/ 	.word	0x000000ff
        /*04ac*/ 	.word	0x000000a0
        /*04b0*/ 	.short	0x010a
        /*04b2*/ 	.byte	0x04
	.zero		1


	//   ....[57]....
        /*04b4*/ 	.word	0x00002fe0
        /*04b8*/ 	.word	0x000000ff
        /*04bc*/ 	.word	0x000000a0
        /*04c0*/ 	.short	0x0106
        /*04c2*/ 	.byte	0x07
	.zero		1


	//   ....[58]....
        /*04c4*/ 	.word	0x00003020
        /*04c8*/ 	.word	0x00000000
        /*04cc*/ 	.word	0x000000a0
        /*04d0*/ 	.short	0x010a
        /*04d2*/ 	.byte	0xff
	.zero		1


	//   ....[59]....
        /*04d4*/ 	.word	0x00003260
        /*04d8*/ 	.word	0x000000ff
        /*04dc*/ 	.word	0x00000008
        /*04e0*/ 	.short	0x010a
        /*04e2*/ 	.byte	0x05
	.zero		1


	//   ....[60]....
        /*04e4*/ 	.word	0x00003280
        /*04e8*/ 	.word	0x000000ff
        /*04ec*/ 	.word	0x00000008
        /*04f0*/ 	.short	0x010a
        /*04f2*/ 	.byte	0x05
	.zero		1


	//   ....[61]....
        /*04f4*/ 	.word	0x00003410
        /*04f8*/ 	.word	0x000000ff
        /*04fc*/ 	.word	0x00000008
        /*0500*/ 	.short	0x010a
        /*0502*/ 	.byte	0x05
	.zero		1


	//   ....[62]....
        /*0504*/ 	.word	0x00003430
        /*0508*/ 	.word	0x000000ff
        /*050c*/ 	.word	0x00000008
        /*0510*/ 	.short	0x010a
        /*0512*/ 	.byte	0x05
	.zero		1


	//   ....[63]....
        /*0514*/ 	.word	0x000034f0
        /*0518*/ 	.word	0x000000ff
        /*051c*/ 	.word	0x00000000
        /*0520*/ 	.short	0x0101
        /*0522*/ 	.byte	0x04
	.zero		1


	//   ....[64]....
        /*0524*/ 	.word	0x00003830
        /*0528*/ 	.word	0x00000000
        /*052c*/ 	.word	0x00000090
        /*0530*/ 	.short	0x010a
        /*0532*/ 	.byte	0xff
	.zero		1


	//   ....[65]....
        /*0534*/ 	.word	0x000038f0
        /*0538*/ 	.word	0x00000000
        /*053c*/ 	.word	0x00000000
        /*0540*/ 	.short	0x0101
        /*0542*/ 	.byte	0xff
	.zero		1


	//   ....[66]....
        /*0544*/ 	.word	0x000039b0
        /*0548*/ 	.word	0x000000ff
        /*054c*/ 	.word	0x00000000
        /*0550*/ 	.short	0x010a
        /*0552*/ 	.byte	0x04
	.zero		1


	//   ....[67]....
        /*0554*/ 	.word	0x000039c0
        /*0558*/ 	.word	0x000000ff
        /*055c*/ 	.word	0x000000d0
        /*0560*/ 	.short	0x010a
        /*0562*/ 	.byte	0x1f
	.zero		1


	//   ....[68]....
        /*0564*/ 	.word	0x00003a70
        /*0568*/ 	.word	0x000000ff
        /*056c*/ 	.word	0x00000000
        /*0570*/ 	.short	0x010a
        /*0572*/ 	.byte	0x05
	.zero		1


	//   ....[69]....
        /*0574*/ 	.word	0x00003ba0
        /*0578*/ 	.word	0x000000ff
        /*057c*/ 	.word	0x00000000
        /*0580*/ 	.short	0x010a
        /*0582*/ 	.byte	0x04
	.zero		1


	//   ....[70]....
        /*0584*/ 	.word	0x00003ea0
        /*0588*/ 	.word	0x000000ff
        /*058c*/ 	.word	0x00000000
        /*0590*/ 	.short	0x010a
        /*0592*/ 	.byte	0x04
	.zero		1


	//   ....[71]....
        /*0594*/ 	.word	0x00003f30
        /*0598*/ 	.word	0x000000ff
        /*059c*/ 	.word	0x00000000
        /*05a0*/ 	.short	0x010a
        /*05a2*/ 	.byte	0x05
	.zero		1


	//   ....[72]....
        /*05a4*/ 	.word	0x00003fc0
        /*05a8*/ 	.word	0x000000ff
        /*05ac*/ 	.word	0x00000000
        /*05b0*/ 	.short	0x010a
        /*05b2*/ 	.byte	0x05
	.zero		1


	//   ....[73]....
        /*05b4*/ 	.word	0x00004060
        /*05b8*/ 	.word	0x00000000
        /*05bc*/ 	.word	0x00000000
        /*05c0*/ 	.short	0x010a
        /*05c2*/ 	.byte	0xff
	.zero		1


	//   ....[74]....
        /*05c4*/ 	.word	0x000040a0
        /*05c8*/ 	.word	0x00000000
        /*05cc*/ 	.word	0x00000000
        /*05d0*/ 	.short	0x010a
        /*05d2*/ 	.byte	0xff
	.zero		1


	//   ....[75]....
        /*05d4*/ 	.word	0x00004110
        /*05d8*/ 	.word	0x000000ff
        /*05dc*/ 	.word	0x00000000
        /*05e0*/ 	.short	0x0101
        /*05e2*/ 	.byte	0x04
	.zero		1


	//   ....[76]....
        /*05e4*/ 	.word	0x00004150
        /*05e8*/ 	.word	0x000000ff
        /*05ec*/ 	.word	0x00000110
        /*05f0*/ 	.short	0x010a
        /*05f2*/ 	.byte	0x1a
	.zero		1


	//   ....[77]....
        /*05f4*/ 	.word	0x000041a0
        /*05f8*/ 	.word	0x000000ff
        /*05fc*/ 	.word	0x00000000
        /*0600*/ 	.short	0x0101
        /*0602*/ 	.byte	0x04
	.zero		1


	//   ....[78]....
        /*0604*/ 	.word	0x00004640
        /*0608*/ 	.word	0x0000000c
        /*060c*/ 	.word	0x00000090
        /*0610*/ 	.short	0x010a
        /*0612*/ 	.byte	0xff
	.zero		1


	//   ....[79]....
        /*0614*/ 	.word	0x000047b0
        /*0618*/ 	.word	0x00000000
        /*061c*/ 	.word	0x00000000
        /*0620*/ 	.short	0x0101
        /*0622*/ 	.byte	0xff
	.zero		1


	//   ....[80]....
        /*0624*/ 	.word	0x00004c40
        /*0628*/ 	.word	0x000000ff
        /*062c*/ 	.word	0x00000088
        /*0630*/ 	.short	0x010a
        /*0632*/ 	.byte	0x15
	.zero		1


	//   ....[81]....
        /*0634*/ 	.word	0x00004dc0
        /*0638*/ 	.word	0x000000ff
        /*063c*/ 	.word	0x00000060
        /*0640*/ 	.short	0x010a
        /*0642*/ 	.byte	0x15
	.zero		1


	//   ....[82]....
        /*0644*/ 	.word	0x00004fc0
        /*0648*/ 	.word	0x000000ff
        /*064c*/ 	.word	0x00000040
        /*0650*/ 	.short	0x010b
        /*0652*/ 	.byte	0x15
	.zero		1


	//   ....[83]....
        /*0654*/ 	.word	0x00004fd0
        /*0658*/ 	.word	0x000000ff
        /*065c*/ 	.word	0x00000000
        /*0660*/ 	.short	0x0101
        /*0662*/ 	.byte	0x06
	.zero		1


	//   ....[84]....
        /*0664*/ 	.word	0x00004fe0
        /*0668*/ 	.word	0x000000ff
        /*066c*/ 	.word	0x00000068
        /*0670*/ 	.short	0x010a
        /*0672*/ 	.byte	0x15
	.zero		1


	//   ....[85]....
        /*0674*/ 	.word	0x00005190
        /*0678*/ 	.word	0x000000ff
        /*067c*/ 	.word	0x00000048
        /*0680*/ 	.short	0x010b
        /*0682*/ 	.byte	0x15
	.zero		1


	//   ....[86]....
        /*0684*/ 	.word	0x000051a0
        /*0688*/ 	.word	0x000000ff
        /*068c*/ 	.word	0x00000000
        /*0690*/ 	.short	0x0101
        /*0692*/ 	.byte	0x06
	.zero		1


	//   ....[87]....
        /*0694*/ 	.word	0x000051b0
        /*0698*/ 	.word	0x000000ff
        /*069c*/ 	.word	0x00000070
        /*06a0*/ 	.short	0x010a
        /*06a2*/ 	.byte	0x15
	.zero		1


	//   ....[88]....
        /*06a4*/ 	.word	0x00005360
        /*06a8*/ 	.word	0x000000ff
        /*06ac*/ 	.word	0x00000050
        /*06b0*/ 	.short	0x010b
        /*06b2*/ 	.byte	0x15
	.zero		1


	//   ....[89]....
        /*06b4*/ 	.word	0x00005370
        /*06b8*/ 	.word	0x000000ff
        /*06bc*/ 	.word	0x00000000
        /*06c0*/ 	.short	0x0101
        /*06c2*/ 	.byte	0x06
	.zero		1


	//   ....[90]....
        /*06c4*/ 	.word	0x00005380
        /*06c8*/ 	.word	0x000000ff
        /*06cc*/ 	.word	0x00000078
        /*06d0*/ 	.short	0x010a
        /*06d2*/ 	.byte	0x15
	.zero		1


	//   ....[91]....
        /*06d4*/ 	.word	0x000055c0
        /*06d8*/ 	.word	0x000000ff
        /*06dc*/ 	.word	0x00000058
        /*06e0*/ 	.short	0x010b
        /*06e2*/ 	.byte	0x15
	.zero		1


	//   ....[92]....
        /*06e4*/ 	.word	0x000055d0
        /*06e8*/ 	.word	0x000000ff
        /*06ec*/ 	.word	0x00000000
        /*06f0*/ 	.short	0x0101
        /*06f2*/ 	.byte	0x25
	.zero		1


	//   ....[93]....
        /*06f4*/ 	.word	0x00005610
        /*06f8*/ 	.word	0x000000ff
        /*06fc*/ 	.word	0x00000060
        /*0700*/ 	.short	0x010a
        /*0702*/ 	.byte	0x15
	.zero		1


	//   ....[94]....
        /*0704*/ 	.word	0x00005630
        /*0708*/ 	.word	0x000000ff
        /*070c*/ 	.word	0x00000068
        /*0710*/ 	.short	0x010a
        /*0712*/ 	.byte	0x15
	.zero		1


	//   ....[95]....
        /*0714*/ 	.word	0x00005650
        /*0718*/ 	.word	0x000000ff
        /*071c*/ 	.word	0x00000070
        /*0720*/ 	.short	0x010a
        /*0722*/ 	.byte	0x15
	.zero		1


	//   ....[96]....
        /*0724*/ 	.word	0x00005690
        /*0728*/ 	.word	0x00000000
        /*072c*/ 	.word	0x00000078
        /*0730*/ 	.short	0x010a
        /*0732*/ 	.byte	0xff
	.zero		1


	//   ....[97]....
        /*0734*/ 	.word	0x000059d0
        /*0738*/ 	.word	0x00000003
        /*073c*/ 	.word	0x00000090
        /*0740*/ 	.short	0x010a
        /*0742*/ 	.byte	0xff
	.zero		1


	//   ....[98]....
        /*0744*/ 	.word	0x00005b50
        /*0748*/ 	.word	0x00000000
        /*074c*/ 	.word	0x00000000
        /*0750*/ 	.short	0x0101
        /*0752*/ 	.byte	0xff
	.zero		1


	//   ....[99]....
        /*0754*/ 	.word	0x00006690
        /*0758*/ 	.word	0x000000ff
        /*075c*/ 	.word	0x00000040
        /*0760*/ 	.short	0x010a
        /*0762*/ 	.byte	0x2b
	.zero		1


	//   ....[100]....
        /*0764*/ 	.word	0x000066d0
        /*0768*/ 	.word	0x00000035
        /*076c*/ 	.word	0x000000b0
        /*0770*/ 	.short	0x010a
        /*0772*/ 	.byte	0xff
	.zero		1


	//   ....[101]....
        /*0774*/ 	.word	0x000067e0
        /*0778*/ 	.word	0x000000ff
        /*077c*/ 	.word	0x00000040
        /*0780*/ 	.short	0x010a
        /*0782*/ 	.byte	0x2b
	.zero		1


	//   ....[102]....
        /*0784*/ 	.word	0x000068b0
        /*0788*/ 	.word	0x00000035
        /*078c*/ 	.word	0x000000b0
        /*0790*/ 	.short	0x010a
        /*0792*/ 	.byte	0xff
	.zero		1


	//   ....[103]....
        /*0794*/ 	.word	0x00007070
        /*0798*/ 	.word	0x00000000
        /*079c*/ 	.word	0x00000000
        /*07a0*/ 	.short	0x0101
        /*07a2*/ 	.byte	0xff
	.zero		1


	//   ....[104]....
        /*07a4*/ 	.word	0x00007080
        /*07a8*/ 	.word	0x00000002
        /*07ac*/ 	.word	0x00000040
        /*07b0*/ 	.short	0x010a
        /*07b2*/ 	.byte	0xff
	.zero		1


	//   ....[105]....
        /*07b4*/ 	.word	0x00007140
        /*07b8*/ 	.word	0x00000002
        /*07bc*/ 	.word	0x00000040
        /*07c0*/ 	.short	0x010a
        /*07c2*/ 	.byte	0xff
	.zero		1


	//   ....[106]....
        /*07c4*/ 	.word	0x00007940
        /*07c8*/ 	.word	0x00000000
        /*07cc*/ 	.word	0x00000000
        /*07d0*/ 	.short	0x0101
        /*07d2*/ 	.byte	0xff
	.zero		1


	//   ....[107]....
        /*07d4*/ 	.word	0x00007960
        /*07d8*/ 	.word	0x00000002
        /*07dc*/ 	.word	0x00000040
        /*07e0*/ 	.short	0x010a
        /*07e2*/ 	.byte	0xff
	.zero		1


	//   ....[108]....
        /*07e4*/ 	.word	0x00007a10
        /*07e8*/ 	.word	0x00000002
        /*07ec*/ 	.word	0x00000040
        /*07f0*/ 	.short	0x010a
        /*07f2*/ 	.byte	0xff
	.zero		1


	//   ....[109]....
        /*07f4*/ 	.word	0x00008210
        /*07f8*/ 	.word	0x00000000
        /*07fc*/ 	.word	0x00000000
        /*0800*/ 	.short	0x0101
        /*0802*/ 	.byte	0xff
	.zero		1


	//   ....[110]....
        /*0804*/ 	.word	0x00008230
        /*0808*/ 	.word	0x00000003
        /*080c*/ 	.word	0x00000040
        /*0810*/ 	.short	0x010a
        /*0812*/ 	.byte	0xff
	.zero		1


	//   ....[111]....
        /*0814*/ 	.word	0x000082e0
        /*0818*/ 	.word	0x00000003
        /*081c*/ 	.word	0x00000040
        /*0820*/ 	.short	0x010a
        /*0822*/ 	.byte	0xff
	.zero		1


	//   ....[112]....
        /*0824*/ 	.word	0x000085f0
        /*0828*/ 	.word	0x00000035
        /*082c*/ 	.word	0x00000000
        /*0830*/ 	.short	0x0101
        /*0832*/ 	.byte	0xff
	.zero		1


	//   ....[113]....
        /*0834*/ 	.word	0x00008b30
        /*0838*/ 	.word	0x00000000
        /*083c*/ 	.word	0x00000000
        /*0840*/ 	.short	0x0101
        /*0842*/ 	.byte	0xff
	.zero		1


	//   ....[114]....
        /*0844*/ 	.word	0x00008dc0
        /*0848*/ 	.word	0x000000ff
        /*084c*/ 	.word	0x00000000
        /*0850*/ 	.short	0x0101
        /*0852*/ 	.byte	0x04
	.zero		1


	//   ....[115]....
        /*0854*/ 	.word	0x00008de0
        /*0858*/ 	.word	0x00000000
        /*085c*/ 	.word	0x00000100
        /*0860*/ 	.short	0x010a
        /*0862*/ 	.byte	0xff
	.zero		1


	//   ....[116]....
        /*0864*/ 	.word	0x00008e40
        /*0868*/ 	.word	0x00000000
        /*086c*/ 	.word	0x00000020
        /*0870*/ 	.short	0x010a
        /*0872*/ 	.byte	0xff
	.zero		1


	//   ....[117]....
        /*0874*/ 	.word	0x00008ea0
        /*0878*/ 	.word	0x00000000
        /*087c*/ 	.word	0x00000020
        /*0880*/ 	.short	0x010a
        /*0882*/ 	.byte	0xff
	.zero		1


	//   ....[118]....
        /*0884*/ 	.word	0x00008ef0
        /*0888*/ 	.word	0x00000003
        /*088c*/ 	.word	0x00000090
        /*0890*/ 	.short	0x010a
        /*0892*/ 	.byte	0xff
	.zero		1


	//   ....[119]....
        /*0894*/ 	.word	0x00008f50
        /*0898*/ 	.word	0x00000000
        /*089c*/ 	.word	0x00000000
        /*08a0*/ 	.short	0x010a
        /*08a2*/ 	.byte	0xff
	.zero		1


	//   ....[120]....
        /*08a4*/ 	.word	0x00008fb0
        /*08a8*/ 	.word	0x00000000
        /*08ac*/ 	.word	0x00000000
        /*08b0*/ 	.short	0x010a
        /*08b2*/ 	.byte	0xff
	.zero		1


	//   ....[121]....
        /*08b4*/ 	.word	0x00009010
        /*08b8*/ 	.word	0x00000000
        /*08bc*/ 	.word	0x00000000
        /*08c0*/ 	.short	0x010a
        /*08c2*/ 	.byte	0xff
	.zero		1


	//   ....[122]....
        /*08c4*/ 	.word	0x00009060
        /*08c8*/ 	.word	0x00000002
        /*08cc*/ 	.word	0x000000f0
        /*08d0*/ 	.short	0x010a
        /*08d2*/ 	.byte	0xff
	.zero		1


	//   ....[123]....
        /*08d4*/ 	.word	0x000090c0
        /*08d8*/ 	.word	0x00000002
        /*08dc*/ 	.word	0x000000a0
        /*08e0*/ 	.short	0x010a
        /*08e2*/ 	.byte	0xff
	.zero		1


	//   ....[124]....
        /*08e4*/ 	.word	0x00009110
        /*08e8*/ 	.word	0x00000002
        /*08ec*/ 	.word	0x00000090
        /*08f0*/ 	.short	0x010a
        /*08f2*/ 	.byte	0xff
	.zero		1


	//   ....[125]....
        /*08f4*/ 	.word	0x00009170
        /*08f8*/ 	.word	0x00000000
        /*08fc*/ 	.word	0x000000a0
        /*0900*/ 	.short	0x010a
        /*0902*/ 	.byte	0xff
	.zero		1


	//   ....[126]....
        /*0904*/ 	.word	0x000091d0
        /*0908*/ 	.word	0x00000005
        /*090c*/ 	.word	0x00000008
        /*0910*/ 	.short	0x010a
        /*0912*/ 	.byte	0xff
	.zero		1


	//   ....[127]....
        /*0914*/ 	.word	0x000092b0
        /*0918*/ 	.word	0x00000000
        /*091c*/ 	.word	0x00000008
        /*0920*/ 	.short	0x010a
        /*0922*/ 	.byte	0xff
	.zero		1


	//   ....[128]....
        /*0924*/ 	.word	0x00009300
        /*0928*/ 	.word	0x00000000
        /*092c*/ 	.word	0x00000090
        /*0930*/ 	.short	0x010a
        /*0932*/ 	.byte	0xff
	.zero		1


	//   ....[129]....
        /*0934*/ 	.word	0x00009360
        /*0938*/ 	.word	0x00000000
        /*093c*/ 	.word	0x000000d0
        /*0940*/ 	.short	0x010a
        /*0942*/ 	.byte	0xff
	.zero		1


	//   ....[130]....
        /*0944*/ 	.word	0x000093c0
        /*0948*/ 	.word	0x00000000
        /*094c*/ 	.word	0x00000000
        /*0950*/ 	.short	0x010a
        /*0952*/ 	.byte	0xff
	.zero		1


	//   ....[131]....
        /*0954*/ 	.word	0x00009420
        /*0958*/ 	.word	0x00000000
        /*095c*/ 	.word	0x00000000
        /*0960*/ 	.short	0x010a
        /*0962*/ 	.byte	0xff
	.zero		1


	//   ....[132]....
        /*0964*/ 	.word	0x00009480
        /*0968*/ 	.word	0x00000000
        /*096c*/ 	.word	0x00000000
        /*0970*/ 	.short	0x010a
        /*0972*/ 	.byte	0xff
	.zero		1


	//   ....[133]....
        /*0974*/ 	.word	0x000094e0
        /*0978*/ 	.word	0x00000000
        /*097c*/ 	.word	0x00000000
        /*0980*/ 	.short	0x010a
        /*0982*/ 	.byte	0xff
	.zero		1


	//   ....[134]....
        /*0984*/ 	.word	0x00009540
        /*0988*/ 	.word	0x00000000
        /*098c*/ 	.word	0x00000110
        /*0990*/ 	.short	0x010a
        /*0992*/ 	.byte	0xff
	.zero		1


	//   ....[135]....
        /*0994*/ 	.word	0x00009590
        /*0998*/ 	.word	0x0000000c
        /*099c*/ 	.word	0x00000090
        /*09a0*/ 	.short	0x010a
        /*09a2*/ 	.byte	0xff
	.zero		1


	//   ....[136]....
        /*09a4*/ 	.word	0x000095f0
        /*09a8*/ 	.word	0x00000000
        /*09ac*/ 	.word	0x00000088
        /*09b0*/ 	.short	0x010a
        /*09b2*/ 	.byte	0xff
	.zero		1


	//   ....[137]....
        /*09b4*/ 	.word	0x00009650
        /*09b8*/ 	.word	0x00000000
        /*09bc*/ 	.word	0x00000060
        /*09c0*/ 	.short	0x010a
        /*09c2*/ 	.byte	0xff
	.zero		1


	//   ....[138]....
        /*09c4*/ 	.word	0x000096b0
        /*09c8*/ 	.word	0x00000000
        /*09cc*/ 	.word	0x00000068
        /*09d0*/ 	.short	0x010a
        /*09d2*/ 	.byte	0xff
	.zero		1


	//   ....[139]....
        /*09d4*/ 	.word	0x00009710
        /*09d8*/ 	.word	0x00000000
        /*09dc*/ 	.word	0x00000070
        /*09e0*/ 	.short	0x010a
        /*09e2*/ 	.byte	0xff
	.zero		1


	//   ....[140]....
        /*09e4*/ 	.word	0x00009770
        /*09e8*/ 	.word	0x00000000
        /*09ec*/ 	.word	0x00000078
        /*09f0*/ 	.short	0x010a
        /*09f2*/ 	.byte	0xff
	.zero		1


	//   ....[141]....
        /*09f4*/ 	.word	0x000097d0
        /*09f8*/ 	.word	0x00000000
        /*09fc*/ 	.word	0x00000060
        /*0a00*/ 	.short	0x010a
        /*0a02*/ 	.byte	0xff
	.zero		1


	//   ....[142]....
        /*0a04*/ 	.word	0x00009830
        /*0a08*/ 	.word	0x00000000
        /*0a0c*/ 	.word	0x00000068
        /*0a10*/ 	.short	0x010a
        /*0a12*/ 	.byte	0xff
	.zero		1


	//   ....[143]....
        /*0a14*/ 	.word	0x00009890
        /*0a18*/ 	.word	0x00000000
        /*0a1c*/ 	.word	0x00000070
        /*0a20*/ 	.short	0x010a
        /*0a22*/ 	.byte	0xff
	.zero		1


	//   ....[144]....
        /*0a24*/ 	.word	0x000098e0
        /*0a28*/ 	.word	0x00000003
        /*0a2c*/ 	.word	0x00000090
        /*0a30*/ 	.short	0x010a
        /*0a32*/ 	.byte	0xff
	.zero		1


	//   ....[145]....
        /*0a34*/ 	.word	0x00009940
        /*0a38*/ 	.word	0x00000002
        /*0a3c*/ 	.word	0x00000040
        /*0a40*/ 	.short	0x010a
        /*0a42*/ 	.byte	0xff
	.zero		1


	//   ....[146]....
        /*0a44*/ 	.word	0x00009990
        /*0a48*/ 	.word	0x00000035
        /*0a4c*/ 	.word	0x000000b0
        /*0a50*/ 	.short	0x010a
        /*0a52*/ 	.byte	0xff
	.zero		1


	//   ....[147]....
        /*0a54*/ 	.word	0x000099e0
        /*0a58*/ 	.word	0x00000002
        /*0a5c*/ 	.word	0x00000040
        /*0a60*/ 	.short	0x010a
        /*0a62*/ 	.byte	0xff
	.zero		1


	//   ....[148]....
        /*0a64*/ 	.word	0x00009a30
        /*0a68*/ 	.word	0x00000002
        /*0a6c*/ 	.word	0x00000040
        /*0a70*/ 	.short	0x010a
        /*0a72*/ 	.byte	0xff
	.zero		1


	//   ....[149]....
        /*0a74*/ 	.word	0x00009a80
        /*0a78*/ 	.word	0x00000003
        /*0a7c*/ 	.word	0x00000040
        /*0a80*/ 	.short	0x010a
        /*0a82*/ 	.byte	0xff
	.zero		1


	//----- nvinfo : EIATTR_NUM_MBARRIERS
	.align		4
.L_47:
        /*0a84*/ 	.byte	0x03, 0x38
        /*0a86*/ 	.short	0x0023


	//----- nvinfo : EIATTR_EXIT_INSTR_OFFSETS
	.align		4
        /*0a88*/ 	.byte	0x04, 0x1c
        /*0a8a*/ 	.short	(.L_49 - .L_48)


	//   ....[0]....
.L_48:
        /*0a8c*/ 	.word	0x00002b00


	//   ....[1]....
        /*0a90*/ 	.word	0x00002ff0


	//   ....[2]....
        /*0a94*/ 	.word	0x00003050


	//   ....[3]....
        /*0a98*/ 	.word	0x000043d0


	//   ....[4]....
        /*0a9c*/ 	.word	0x000056c0


	//   ....[5]....
        /*0aa0*/ 	.word	0x00005700


	//   ....[6]....
        /*0aa4*/ 	.word	0x00008cb0


	//   ....[7]....
        /*0aa8*/ 	.word	0x00008d30


	//   ....[8]....
        /*0aac*/ 	.word	0x00008d60


	//   ....[9]....
        /*0ab0*/ 	.word	0x00008dd0


	//----- nvinfo : EIATTR_MAX_THREADS
	.align		4
.L_49:
        /*0ab4*/ 	.byte	0x04, 0x05
        /*0ab6*/ 	.short	(.L_51 - .L_50)
.L_50:
        /*0ab8*/ 	.word	0x00000100
        /*0abc*/ 	.word	0x00000001
        /*0ac0*/ 	.word	0x00000001


	//----- nvinfo : EIATTR_CRS_STACK_SIZE
	.align		4
.L_51:
        /*0ac4*/ 	.byte	0x04, 0x1e
        /*0ac6*/ 	.short	(.L_53 - .L_52)
.L_52:
        /*0ac8*/ 	.word	0x00000000


	//----- nvinfo : EIATTR_CBANK_PARAM_SIZE
	.align		4
.L_53:
        /*0acc*/ 	.byte	0x03, 0x19
        /*0ace*/ 	.short	0x0800


	//----- nvinfo : EIATTR_PARAM_CBANK
	.align		4
        /*0ad0*/ 	.byte	0x04, 0x0a
        /*0ad2*/ 	.short	(.L_55 - .L_54)
	.align		4
.L_54:
        /*0ad4*/ 	.word	index@(.nv.constant0._ZN7cutlass13device_kernelINS_4gemm6kernel13GemmUniversalIN4cute5tupleIJiiiiEEENS1_10collective13CollectiveMmaINS1_35MainloopSm100TmaUmmaWarpSpecializedILi4ELi2ELi4ENS5_IJNS4_1CILi2EEESB_NSA_ILi1EEEEEEEENS5_IJNSA_ILi128EEESF_NSA_ILi64EEEEEENS_10bfloat16_tENS5_IJlSC_lEEESI_SJ_NS4_8TiledMMAINS4_8MMA_AtomIJNS4_26SM100_MMA_F16BF16_2x1SM_SSISI_SI_fLi128ELi128ELNS4_4UMMA5MajorE0ELSO_0ELNSN_7ScaleInE0ELSP_0EEEEEENS4_6LayoutINS5_IJSC_SC_SC_EEENS5_IJNSA_ILi0EEESU_SU_EEEEENS5_IJNS4_10UnderscoreESX_SX_EEEEENS4_28SM100_TMA_2SM_LOAD_MULTICASTENS4_14ComposedLayoutINS4_7SwizzleILi3ELi4ELi3EEENS4_18smem_ptr_flag_bitsILi16EEENSS_INS5_IJNSA_ILi8EEESG_EEENS5_IJSG_SC_EEEEEEEvNS4_8identityENS4_18SM100_TMA_2SM_LOADES1A_vS1B_EENS_8epilogue10collective18CollectiveEpilogueINS1E_23Sm100TmaWarpSpecializedILi4ELi2ELi16ELb1ELb0EEEJNS5_IJSG_SF_SG_EEENS5_IJNSS_ISG_SC_EENSS_INS5_IJNSA_ILi16EEESB_EEENS5_IJSC_SG_EEEEEEEESI_SJ_SI_SJ_NS1E_6fusion15FusionCallbacksIS1I_NS1Q_17LinearCombinationISI_fSI_fLNS_15FloatRoundStyleE2EEES1J_S1P_JEEENS4_5SM1004TMEM4LOAD26SM100_TMEM_LOAD_32dp32b16xENS4_13SM90_TMA_LOADENS11_INS12_ILi1ELi4ELi3EEES15_NSS_INS5_IJS16_S1L_EEENS5_IJS1L_SC_EEEEEEENS4_39AutoVectorizingCopyWithAssumedAlignmentILi128EEENS4_14SM90_TMA_STOREES25_S27_S27_EEEvvEEEEvNT_6ParamsE)
        /*0ad8*/ 	.short	0x0380
        /*0ada*/ 	.short	0x0800


	//----- nvinfo : EIATTR_SW_WAR
	.align		4
.L_55:
        /*0adc*/ 	.byte	0x04, 0x36
        /*0ade*/ 	.short	(.L_57 - .L_56)
.L_56:
        /*0ae0*/ 	.word	0x00000008
.L_57:


//--------------------- .nv.callgraph             --------------------------
	.section	.nv.callgraph,"",@"SHT_CUDA_CALLGRAPH"
	.align	4
	.sectionentsize	8
	.align		4
        /*0000*/ 	.word	0x00000000
	.align		4
        /*0004*/ 	.word	0xffffffff
	.align		4
        /*0008*/ 	.word	index@(_ZN7cutlass13device_kernelINS_4gemm6kernel13GemmUniversalIN4cute5tupleIJiiiiEEENS1_10collective13CollectiveMmaINS1_35MainloopSm100TmaUmmaWarpSpecializedILi4ELi2ELi4ENS5_IJNS4_1CILi2EEESB_NSA_ILi1EEEEEEEENS5_IJNSA_ILi128EEESF_NSA_ILi64EEEEEENS_10bfloat16_tENS5_IJlSC_lEEESI_SJ_NS4_8TiledMMAINS4_8MMA_AtomIJNS4_26SM100_MMA_F16BF16_2x1SM_SSISI_SI_fLi128ELi128ELNS4_4UMMA5MajorE0ELSO_0ELNSN_7ScaleInE0ELSP_0EEEEEENS4_6LayoutINS5_IJSC_SC_SC_EEENS5_IJNSA_ILi0EEESU_SU_EEEEENS5_IJNS4_10UnderscoreESX_SX_EEEEENS4_28SM100_TMA_2SM_LOAD_MULTICASTENS4_14ComposedLayoutINS4_7SwizzleILi3ELi4ELi3EEENS4_18smem_ptr_flag_bitsILi16EEENSS_INS5_IJNSA_ILi8EEESG_EEENS5_IJSG_SC_EEEEEEEvNS4_8identityENS4_18SM100_TMA_2SM_LOADES1A_vS1B_EENS_8epilogue10collective18CollectiveEpilogueINS1E_23Sm100TmaWarpSpecializedILi4ELi2ELi16ELb1ELb0EEEJNS5_IJSG_SF_SG_EEENS5_IJNSS_ISG_SC_EENSS_INS5_IJNSA_ILi16EEESB_EEENS5_IJSC_SG_EEEEEEEESI_SJ_SI_SJ_NS1E_6fusion15FusionCallbacksIS1I_NS1Q_17LinearCombinationISI_fSI_fLNS_15FloatRoundStyleE2EEES1J_S1P_JEEENS4_5SM1004TMEM4LOAD26SM100_TMEM_LOAD_32dp32b16xENS4_13SM90_TMA_LOADENS11_INS12_ILi1ELi4ELi3EEES15_NSS_INS5_IJS16_S1L_EEENS5_IJS1L_SC_EEEEEEENS4_39AutoVectorizingCopyWithAssumedAlignmentILi128EEENS4_14SM90_TMA_STOREES25_S27_S27_EEEvvEEEEvNT_6ParamsE)
	.align		4
        /*000c*/ 	.word	index@(__assertfail)
	.align		4
        /*0010*/ 	.word	0x00000000
	.align		4
        /*0014*/ 	.word	0xfffffffe
	.align		4
        /*0018*/ 	.word	0x00000000
	.align		4
        /*001c*/ 	.word	0xfffffffd
	.align		4
        /*0020*/ 	.word	0x00000000
	.align		4
        /*0024*/ 	.word	0xfffffffc


//--------------------- .nv.constant4             --------------------------
	.section	.nv.constant4,"a",@progbits
	.align	8
	.align		8
.nv.constant4:
        /*0000*/ 	.dword	__assertfail
	.align		8
        /*0008*/ 	.dword	__unnamed_1
	.align		8
        /*0010*/ 	.dword	__unnamed_2
	.align		8
        /*0018*/ 	.dword	_ZN39_INTERNAL_93f3926a_4_k_cu_03c24c30_82384cuda3std3__45__cpo5beginE
	.align		8
        /*0020*/ 	.dword	_ZN39_INTERNAL_93f3926a_4_k_cu_03c24c30_82384cuda3std3__45__cpo3endE
	.align		8
        /*0028*/ 	.dword	_ZN39_INTERNAL_93f3926a_4_k_cu_03c24c30_82384cuda3std3__45__cpo6cbeginE
	.align		8
        /*0030*/ 	.dword	_ZN39_INTERNAL_93f3926a_4_k_cu_03c24c30_82384cuda3std3__45__cpo4cendE
	.align		8
        /*0038*/ 	.dword	_ZN39_INTERNAL_93f3926a_4_k_cu_03c24c30_82384cuda3std3__441_GLOBAL__N__93f3926a_4_k_cu_03c24c30_82386ignoreE
	.align		8
        /*0040*/ 	.dword	_ZN39_INTERNAL_93f3926a_4_k_cu_03c24c30_82384cuda3std3__419piecewise_constructE
	.align		8
        /*0048*/ 	.dword	_ZN39_INTERNAL_93f3926a_4_k_cu_03c24c30_82384cuda3std3__48in_placeE
	.align		8
        /*0050*/ 	.dword	_ZN39_INTERNAL_93f3926a_4_k_cu_03c24c30_82384cuda3std6ranges3__45__cpo4swapE
	.align		8
        /*0058*/ 	.dword	_ZN39_INTERNAL_93f3926a_4_k_cu_03c24c30_82384cuda3std6ranges3__45__cpo9iter_moveE
	.align		8
        /*0060*/ 	.dword	_ZN39_INTERNAL_93f3926a_4_k_cu_03c24c30_82384cute7productE
	.align		8
        /*0068*/ 	.dword	_ZN39_INTERNAL_93f3926a_4_k_cu_03c24c30_82384cute1_E
	.align		8
        /*0070*/ 	.dword	$str$25
	.align		8
        /*0078*/ 	.dword	$str$26
	.align		8
        /*0080*/ 	.dword	$str$27
	.align		8
        /*0088*/ 	.dword	$str$28


//--------------------- .text._ZN7cutlass13device_kernelINS_4gemm6kernel13GemmUniversalIN4cute5tupleIJiiiiEEENS1_10collective13CollectiveMmaINS1_35MainloopSm100TmaUmmaWarpSpecializedILi4ELi2ELi4ENS5_IJNS4_1CILi2EEESB_NSA_ILi1EEEEEEEENS5_IJNSA_ILi128EEESF_NSA_ILi64EEEEEENS_10bfloat16_tENS5_IJlSC_lEEESI_SJ_NS4_8TiledMMAINS4_8MMA_AtomIJNS4_26SM100_MMA_F16BF16_2x1SM_SSISI_SI_fLi128ELi128ELNS4_4UMMA5MajorE0ELSO_0ELNSN_7ScaleInE0ELSP_0EEEEEENS4_6LayoutINS5_IJSC_SC_SC_EEENS5_IJNSA_ILi0EEESU_SU_EEEEENS5_IJNS4_10UnderscoreESX_SX_EEEEENS4_28SM100_TMA_2SM_LOAD_MULTICASTENS4_14ComposedLayoutINS4_7SwizzleILi3ELi4ELi3EEENS4_18smem_ptr_flag_bitsILi16EEENSS_INS5_IJNSA_ILi8EEESG_EEENS5_IJSG_SC_EEEEEEEvNS4_8identityENS4_18SM100_TMA_2SM_LOADES1A_vS1B_EENS_8epilogue10collective18CollectiveEpilogueINS1E_23Sm100TmaWarpSpecializedILi4ELi2ELi16ELb1ELb0EEEJNS5_IJSG_SF_SG_EEENS5_IJNSS_ISG_SC_EENSS_INS5_IJNSA_ILi16EEESB_EEENS5_IJSC_SG_EEEEEEEESI_SJ_SI_SJ_NS1E_6fusion15FusionCallbacksIS1I_NS1Q_17LinearCombinationISI_fSI_fLNS_15FloatRoundStyleE2EEES1J_S1P_JEEENS4_5SM1004TMEM4LOAD26SM100_TMEM_LOAD_32dp32b16xENS4_13SM90_TMA_LOADENS11_INS12_ILi1ELi4ELi3EEES15_NSS_INS5_IJS16_S1L_EEENS5_IJS1L_SC_EEEEEEENS4_39AutoVectorizingCopyWithAssumedAlignmentILi128EEENS4_14SM90_TMA_STOREES25_S27_S27_EEEvvEEEEvNT_6ParamsE --------------------------
	.section	.text._ZN7cutlass13device_kernelINS_4gemm6kernel13GemmUniversalIN4cute5tupleIJiiiiEEENS1_10collective13CollectiveMmaINS1_35MainloopSm100TmaUmmaWarpSpecializedILi4ELi2ELi4ENS5_IJNS4_1CILi2EEESB_NSA_ILi1EEEEEEEENS5_IJNSA_ILi128EEESF_NSA_ILi64EEEEEENS_10bfloat16_tENS5_IJlSC_lEEESI_SJ_NS4_8TiledMMAINS4_8MMA_AtomIJNS4_26SM100_MMA_F16BF16_2x1SM_SSISI_SI_fLi128ELi128ELNS4_4UMMA5MajorE0ELSO_0ELNSN_7ScaleInE0ELSP_0EEEEEENS4_6LayoutINS5_IJSC_SC_SC_EEENS5_IJNSA_ILi0EEESU_SU_EEEEENS5_IJNS4_10UnderscoreESX_SX_EEEEENS4_28SM100_TMA_2SM_LOAD_MULTICASTENS4_14ComposedLayoutINS4_7SwizzleILi3ELi4ELi3EEENS4_18smem_ptr_flag_bitsILi16EEENSS_INS5_IJNSA_ILi8EEESG_EEENS5_IJSG_SC_EEEEEEEvNS4_8identityENS4_18SM100_TMA_2SM_LOADES1A_vS1B_EENS_8epilogue10collective18CollectiveEpilogueINS1E_23Sm100TmaWarpSpecializedILi4ELi2ELi16ELb1ELb0EEEJNS5_IJSG_SF_SG_EEENS5_IJNSS_ISG_SC_EENSS_INS5_IJNSA_ILi16EEESB_EEENS5_IJSC_SG_EEEEEEEESI_SJ_SI_SJ_NS1E_6fusion15FusionCallbacksIS1I_NS1Q_17LinearCombinationISI_fSI_fLNS_15FloatRoundStyleE2EEES1J_S1P_JEEENS4_5SM1004TMEM4LOAD26SM100_TMEM_LOAD_32dp32b16xENS4_13SM90_TMA_LOADENS11_INS12_ILi1ELi4ELi3EEES15_NSS_INS5_IJS16_S1L_EEENS5_IJS1L_SC_EEEEEEENS4_39AutoVectorizingCopyWithAssumedAlignmentILi128EEENS4_14SM90_TMA_STOREES25_S27_S27_EEEvvEEEEvNT_6ParamsE,"ax",@progbits
	.align	128
.text._ZN7cutlass13device_kernelINS_4gemm6kernel13GemmUniversalIN4cute5tupleIJiiiiEEENS1_10collective13CollectiveMmaINS1_35MainloopSm100TmaUmmaWarpSpecializedILi4ELi2ELi4ENS5_IJNS4_1CILi2EEESB_NSA_ILi1EEEEEEEENS5_IJNSA_ILi128EEESF_NSA_ILi64EEEEEENS_10bfloat16_tENS5_IJlSC_lEEESI_SJ_NS4_8TiledMMAINS4_8MMA_AtomIJNS4_26SM100_MMA_F16BF16_2x1SM_SSISI_SI_fLi128ELi128ELNS4_4UMMA5MajorE0ELSO_0ELNSN_7ScaleInE0ELSP_0EEEEEENS4_6LayoutINS5_IJSC_SC_SC_EEENS5_IJNSA_ILi0EEESU_SU_EEEEENS5_IJNS4_10UnderscoreESX_SX_EEEEENS4_28SM100_TMA_2SM_LOAD_MULTICASTENS4_14ComposedLayoutINS4_7SwizzleILi3ELi4ELi3EEENS4_18smem_ptr_flag_bitsILi16EEENSS_INS5_IJNSA_ILi8EEESG_EEENS5_IJSG_SC_EEEEEEEvNS4_8identityENS4_18SM100_TMA_2SM_LOADES1A_vS1B_EENS_8epilogue10collective18CollectiveEpilogueINS1E_23Sm100TmaWarpSpecializedILi4ELi2ELi16ELb1ELb0EEEJNS5_IJSG_SF_SG_EEENS5_IJNSS_ISG_SC_EENSS_INS5_IJNSA_ILi16EEESB_EEENS5_IJSC_SG_EEEEEEEESI_SJ_SI_SJ_NS1E_6fusion15FusionCallbacksIS1I_NS1Q_17LinearCombinationISI_fSI_fLNS_15FloatRoundStyleE2EEES1J_S1P_JEEENS4_5SM1004TMEM4LOAD26SM100_TMEM_LOAD_32dp32b16xENS4_13SM90_TMA_LOADENS11_INS12_ILi1ELi4ELi3EEES15_NSS_INS5_IJS16_S1L_EEENS5_IJS1L_SC_EEEEEEENS4_39AutoVectorizingCopyWithAssumedAlignmentILi128EEENS4_14SM90_TMA_STOREES25_S27_S27_EEEvvEEEEvNT_6ParamsE:
        .type           _ZN7cutlass13device_kernelINS_4gemm6kernel13GemmUniversalIN4cute5tupleIJiiiiEEENS1_10collective13CollectiveMmaINS1_35MainloopSm100TmaUmmaWarpSpecializedILi4ELi2ELi4ENS5_IJNS4_1CILi2EEESB_NSA_ILi1EEEEEEEENS5_IJNSA_ILi128EEESF_NSA_ILi64EEEEEENS_10bfloat16_tENS5_IJlSC_lEEESI_SJ_NS4_8TiledMMAINS4_8MMA_AtomIJNS4_26SM100_MMA_F16BF16_2x1SM_SSISI_SI_fLi128ELi128ELNS4_4UMMA5MajorE0ELSO_0ELNSN_7ScaleInE0ELSP_0EEEEEENS4_6LayoutINS5_IJSC_SC_SC_EEENS5_IJNSA_ILi0EEESU_SU_EEEEENS5_IJNS4_10UnderscoreESX_SX_EEEEENS4_28SM100_TMA_2SM_LOAD_MULTICASTENS4_14ComposedLayoutINS4_7SwizzleILi3ELi4ELi3EEENS4_18smem_ptr_flag_bitsILi16EEENSS_INS5_IJNSA_ILi8EEESG_EEENS5_IJSG_SC_EEEEEEEvNS4_8identityENS4_18SM100_TMA_2SM_LOADES1A_vS1B_EENS_8epilogue10collective18CollectiveEpilogueINS1E_23Sm100TmaWarpSpecializedILi4ELi2ELi16ELb1ELb0EEEJNS5_IJSG_SF_SG_EEENS5_IJNSS_ISG_SC_EENSS_INS5_IJNSA_ILi16EEESB_EEENS5_IJSC_SG_EEEEEEEESI_SJ_SI_SJ_NS1E_6fusion15FusionCallbacksIS1I_NS1Q_17LinearCombinationISI_fSI_fLNS_15FloatRoundStyleE2EEES1J_S1P_JEEENS4_5SM1004TMEM4LOAD26SM100_TMEM_LOAD_32dp32b16xENS4_13SM90_TMA_LOADENS11_INS12_ILi1ELi4ELi3EEES15_NSS_INS5_IJS16_S1L_EEENS5_IJS1L_SC_EEEEEEENS4_39AutoVectorizingCopyWithAssumedAlignmentILi128EEENS4_14SM90_TMA_STOREES25_S27_S27_EEEvvEEEEvNT_6ParamsE,@function
        .size           _ZN7cutlass13device_kernelINS_4gemm6kernel13GemmUniversalIN4cute5tupleIJiiiiEEENS1_10collective13CollectiveMmaINS1_35MainloopSm100TmaUmmaWarpSpecializedILi4ELi2ELi4ENS5_IJNS4_1CILi2EEESB_NSA_ILi1EEEEEEEENS5_IJNSA_ILi128EEESF_NSA_ILi64EEEEEENS_10bfloat16_tENS5_IJlSC_lEEESI_SJ_NS4_8TiledMMAINS4_8MMA_AtomIJNS4_26SM100_MMA_F16BF16_2x1SM_SSISI_SI_fLi128ELi128ELNS4_4UMMA5MajorE0ELSO_0ELNSN_7ScaleInE0ELSP_0EEEEEENS4_6LayoutINS5_IJSC_SC_SC_EEENS5_IJNSA_ILi0EEESU_SU_EEEEENS5_IJNS4_10UnderscoreESX_SX_EEEEENS4_28SM100_TMA_2SM_LOAD_MULTICASTENS4_14ComposedLayoutINS4_7SwizzleILi3ELi4ELi3EEENS4_18smem_ptr_flag_bitsILi16EEENSS_INS5_IJNSA_ILi8EEESG_EEENS5_IJSG_SC_EEEEEEEvNS4_8identityENS4_18SM100_TMA_2SM_LOADES1A_vS1B_EENS_8epilogue10collective18CollectiveEpilogueINS1E_23Sm100TmaWarpSpecializedILi4ELi2ELi16ELb1ELb0EEEJNS5_IJSG_SF_SG_EEENS5_IJNSS_ISG_SC_EENSS_INS5_IJNSA_ILi16EEESB_EEENS5_IJSC_SG_EEEEEEEESI_SJ_SI_SJ_NS1E_6fusion15FusionCallbacksIS1I_NS1Q_17LinearCombinationISI_fSI_fLNS_15FloatRoundStyleE2EEES1J_S1P_JEEENS4_5SM1004TMEM4LOAD26SM100_TMEM_LOAD_32dp32b16xENS4_13SM90_TMA_LOADENS11_INS12_ILi1ELi4ELi3EEES15_NSS_INS5_IJS16_S1L_EEENS5_IJS1L_SC_EEEEEEENS4_39AutoVectorizingCopyWithAssumedAlignmentILi128EEENS4_14SM90_TMA_STOREES25_S27_S27_EEEvvEEEEvNT_6ParamsE,(.L_x_197 - _ZN7cutlass13device_kernelINS_4gemm6kernel13GemmUniversalIN4cute5tupleIJiiiiEEENS1_10collective13CollectiveMmaINS1_35MainloopSm100TmaUmmaWarpSpecializedILi4ELi2ELi4ENS5_IJNS4_1CILi2EEESB_NSA_ILi1EEEEEEEENS5_IJNSA_ILi128EEESF_NSA_ILi64EEEEEENS_10bfloat16_tENS5_IJlSC_lEEESI_SJ_NS4_8TiledMMAINS4_8MMA_AtomIJNS4_26SM100_MMA_F16BF16_2x1SM_SSISI_SI_fLi128ELi128ELNS4_4UMMA5MajorE0ELSO_0ELNSN_7ScaleInE0ELSP_0EEEEEENS4_6LayoutINS5_IJSC_SC_SC_EEENS5_IJNSA_ILi0EEESU_SU_EEEEENS5_IJNS4_10UnderscoreESX_SX_EEEEENS4_28SM100_TMA_2SM_LOAD_MULTICASTENS4_14ComposedLayoutINS4_7SwizzleILi3ELi4ELi3EEENS4_18smem_ptr_flag_bitsILi16EEENSS_INS5_IJNSA_ILi8EEESG_EEENS5_IJSG_SC_EEEEEEEvNS4_8identityENS4_18SM100_TMA_2SM_LOADES1A_vS1B_EENS_8epilogue10collective18CollectiveEpilogueINS1E_23Sm100TmaWarpSpecializedILi4ELi2ELi16ELb1ELb0EEEJNS5_IJSG_SF_SG_EEENS5_IJNSS_ISG_SC_EENSS_INS5_IJNSA_ILi16EEESB_EEENS5_IJSC_SG_EEEEEEEESI_SJ_SI_SJ_NS1E_6fusion15FusionCallbacksIS1I_NS1Q_17LinearCombinationISI_fSI_fLNS_15FloatRoundStyleE2EEES1J_S1P_JEEENS4_5SM1004TMEM4LOAD26SM100_TMEM_LOAD_32dp32b16xENS4_13SM90_TMA_LOADENS11_INS12_ILi1ELi4ELi3EEES15_NSS_INS5_IJS16_S1L_EEENS5_IJS1L_SC_EEEEEEENS4_39AutoVectorizingCopyWithAssumedAlignmentILi128EEENS4_14SM90_TMA_STOREES25_S27_S27_EEEvvEEEEvNT_6ParamsE)
        .other          _ZN7cutlass13device_kernelINS_4gemm6kernel13GemmUniversalIN4cute5tupleIJiiiiEEENS1_10collective13CollectiveMmaINS1_35MainloopSm100TmaUmmaWarpSpecializedILi4ELi2ELi4ENS5_IJNS4_1CILi2EEESB_NSA_ILi1EEEEEEEENS5_IJNSA_ILi128EEESF_NSA_ILi64EEEEEENS_10bfloat16_tENS5_IJlSC_lEEESI_SJ_NS4_8TiledMMAINS4_8MMA_AtomIJNS4_26SM100_MMA_F16BF16_2x1SM_SSISI_SI_fLi128ELi128ELNS4_4UMMA5MajorE0ELSO_0ELNSN_7ScaleInE0ELSP_0EEEEEENS4_6LayoutINS5_IJSC_SC_SC_EEENS5_IJNSA_ILi0EEESU_SU_EEEEENS5_IJNS4_10UnderscoreESX_SX_EEEEENS4_28SM100_TMA_2SM_LOAD_MULTICASTENS4_14ComposedLayoutINS4_7SwizzleILi3ELi4ELi3EEENS4_18smem_ptr_flag_bitsILi16EEENSS_INS5_IJNSA_ILi8EEESG_EEENS5_IJSG_SC_EEEEEEEvNS4_8identityENS4_18SM100_TMA_2SM_LOADES1A_vS1B_EENS_8epilogue10collective18CollectiveEpilogueINS1E_23Sm100TmaWarpSpecializedILi4ELi2ELi16ELb1ELb0EEEJNS5_IJSG_SF_SG_EEENS5_IJNSS_ISG_SC_EENSS_INS5_IJNSA_ILi16EEESB_EEENS5_IJSC_SG_EEEEEEEESI_SJ_SI_SJ_NS1E_6fusion15FusionCallbacksIS1I_NS1Q_17LinearCombinationISI_fSI_fLNS_15FloatRoundStyleE2EEES1J_S1P_JEEENS4_5SM1004TMEM4LOAD26SM100_TMEM_LOAD_32dp32b16xENS4_13SM90_TMA_LOADENS11_INS12_ILi1ELi4ELi3EEES15_NSS_INS5_IJS16_S1L_EEENS5_IJS1L_SC_EEEEEEENS4_39AutoVectorizingCopyWithAssumedAlignmentILi128EEENS4_14SM90_TMA_STOREES25_S27_S27_EEEvvEEEEvNT_6ParamsE,@"STO_CUDA_ENTRY STV_DEFAULT"
_ZN7cutlass13device_kernelINS_4gemm6kernel13GemmUniversalIN4cute5tupleIJiiiiEEENS1_10collective13CollectiveMmaINS1_35MainloopSm100TmaUmmaWarpSpecializedILi4ELi2ELi4ENS5_IJNS4_1CILi2EEESB_NSA_ILi1EEEEEEEENS5_IJNSA_ILi128EEESF_NSA_ILi64EEEEEENS_10bfloat16_tENS5_IJlSC_lEEESI_SJ_NS4_8TiledMMAINS4_8MMA_AtomIJNS4_26SM100_MMA_F16BF16_2x1SM_SSISI_SI_fLi128ELi128ELNS4_4UMMA5MajorE0ELSO_0ELNSN_7ScaleInE0ELSP_0EEEEEENS4_6LayoutINS5_IJSC_SC_SC_EEENS5_IJNSA_ILi0EEESU_SU_EEEEENS5_IJNS4_10UnderscoreESX_SX_EEEEENS4_28SM100_TMA_2SM_LOAD_MULTICASTENS4_14ComposedLayoutINS4_7SwizzleILi3ELi4ELi3EEENS4_18smem_ptr_flag_bitsILi16EEENSS_INS5_IJNSA_ILi8EEESG_EEENS5_IJSG_SC_EEEEEEEvNS4_8identityENS4_18SM100_TMA_2SM_LOADES1A_vS1B_EENS_8epilogue10collective18CollectiveEpilogueINS1E_23Sm100TmaWarpSpecializedILi4ELi2ELi16ELb1ELb0EEEJNS5_IJSG_SF_SG_EEENS5_IJNSS_ISG_SC_EENSS_INS5_IJNSA_ILi16EEESB_EEENS5_IJSC_SG_EEEEEEEESI_SJ_SI_SJ_NS1E_6fusion15FusionCallbacksIS1I_NS1Q_17LinearCombinationISI_fSI_fLNS_15FloatRoundStyleE2EEES1J_S1P_JEEENS4_5SM1004TMEM4LOAD26SM100_TMEM_LOAD_32dp32b16xENS4_13SM90_TMA_LOADENS11_INS12_ILi1ELi4ELi3EEES15_NSS_INS5_IJS16_S1L_EEENS5_IJS1L_SC_EEEEEEENS4_39AutoVectorizingCopyWithAssumedAlignmentILi128EEENS4_14SM90_TMA_STOREES25_S27_S27_EEEvvEEEEvNT_6ParamsE:
[----:B------:R-:W1:Y:S01]  /*0000*/  LDC R1, c[0x0][0x37c] ;  /* 0x0000df00ff017b82 */ /* 0x000e620000000800 */
[----:B------:R-:W2:Y:S01]  /*0010*/  S2R R60, SR_TID.X ;  /* 0x00000000003c7919 */ /* 0x000ea20000002100 */
[----:B------:R-:W3:Y:S06]  /*0020*/  LDCU.64 UR8, c[0x0][0x890] ;  /* 0x00011200ff0877ac */ /* 0x000eec0008000a00 */
[----:B------:R-:W4:Y:S01]  /*0030*/  S2UR UR47, SR_CgaCtaId ;  /* 0x00000000002f79c3 */ /* 0x000f220000008800 */
[----:B------:R-:W-:Y:S02]  /*0040*/  PRMT R46, RZ, 0x7610, R46 ;  /* 0x00007610ff2e7816 */ /* 0x000fe4000000002e */
[----:B------:R-:W-:Y:S01]  /*0050*/  ELECT P1, URZ, PT ;  /* 0x0000000000ff782f */ /* 0x000fe20003820000 */
[----:B---3--:R-:W-:-:S04]  /*0060*/  UISETP.NE.U32.AND UP0, UPT, UR8, URZ, UPT ;  /* 0x000000ff0800728c */ /* 0x008fc8000bf05070 */
[----:B------:R-:W-:Y:S02]  /*0070*/  UISETP.NE.AND.EX UP0, UPT, UR9, URZ, UPT, UP0 ;  /* 0x000000ff0900728c */ /* 0x000fe4000bf05300 */
[----:B----4-:R-:W-:Y:S02]  /*0080*/  ULOP3.LUT UR48, UR47, 0x1, URZ, 0xc0, !UPT ;  /* 0x000000012f307892 */ /* 0x010fe4000f8ec0ff */
[----:B------:R-:W-:Y:S01]  /*0090*/  ULOP3.LUT UR49, UR47, 0x1, URZ, 0x3c, !UPT ;  /* 0x000000012f317892 */ /* 0x000fe2000f8e3cff */
[----:B--2---:R-:W-:-:S05]  /*00a0*/  SHF.R.U32.HI R47, RZ, 0x5, R60 ;  /* 0x00000005ff2f7819 */ /* 0x004fca000001163c */
[----:B------:R-:W2:Y:S02]  /*00b0*/  SHFL.IDX PT, R0, R47, RZ, 0x1f ;  /* 0x00001fff2f007589 */ /* 0x000ea400000e0000 */
[----:B--2---:R-:W-:Y:S01]  /*00c0*/  R2UR UR25, R0 ;  /* 0x00000000001972ca */ /* 0x004fe200000e0000 */
[----:B-1----:R-:W-:-:S14]  /*00d0*/  BRA.U UP0, `(.L_x_0) ;  /* 0x0000000100307547 */ /* 0x002fdc000b800000 */
[----:B------:R-:W1:Y:S02]  /*00e0*/  LDCU.64 UR4, c[0x0][0x888] ;  /* 0x00011100ff0477ac */ /* 0x000e640008000a00 */
[----:B-1----:R-:W-:-:S04]  /*00f0*/  UISETP.NE.U32.AND UP0, UPT, UR4, URZ, UPT ;  /* 0x000000ff0400728c */ /* 0x002fc8000bf05070 */
[----:B------:R-:W-:-:S09]  /*0100*/  UISETP.NE.AND.EX UP0, UPT, UR5, URZ, UPT, UP0 ;  /* 0x000000ff0500728c */ /* 0x000fd2000bf05300 */
[----:B------:R-:W-:Y:S05]  /*0110*/  BRA.U !UP0, `(.L_x_1) ;  /* 0x0000000108147547 */ /* 0x000fea000b800000 */
[----:B------:R-:W1:Y:S01]  /*0120*/  LDC.64 R2, c[0x0][0x888] ;  /* 0x00022200ff027b82 */ /* 0x000e620000000a00 */
[----:B------:R-:W1:Y:S02]  /*0130*/  LDCU.64 UR4, c[0x0][0x358] ;  /* 0x00006b00ff0477ac */ /* 0x000e640008000a00 */
[----:B-1----:R1:W5:Y:S01]  /*0140*/  LDG.E R27, desc[UR4][R2.64] ;  /* 0x00000004021b7981 */ /* 0x002362000c1e1900 */
[----:B------:R-:W-:Y:S01]  /*0150*/  HFMA2 R46, -RZ, RZ, 0, 5.9604644775390625e-08 ;  /* 0x00000001ff2e7431 */ /* 0x000fe200000001ff */
[----:B------:R-:W-:Y:S05]  /*0160*/  BRA `(.L_x_0) ;  /* 0x00000000000c7947 */ /* 0x000fea0003800000 */
.L_x_1:
[----:B------:R-:W1:Y:S01]  /*0170*/  LDCU UR4, c[0x0][0x880] ;  /* 0x00011000ff0477ac */ /* 0x000e620008000800 */
[----:B------:R-:W-:Y:S01]  /*0180*/  HFMA2 R46, -RZ, RZ, 0, 5.9604644775390625e-08 ;  /* 0x00000001ff2e7431 */ /* 0x000fe200000001ff */
[----:B-1----:R-:W-:-:S07]  /*0190*/  MOV R27, UR4 ;  /* 0x00000004001b7c02 */ /* 0x002fce0008000f00 */
.L_x_0:
[----:B------:R-:W2:Y:S02]  /*01a0*/  LDCU.64 UR4, c[0x0][0x8b0] ;  /* 0x00011600ff0477ac */ /* 0x000ea40008000a00 */
[----:B--2---:R-:W-:-:S04]  /*01b0*/  UISETP.NE.U32.AND UP0, UPT, UR4, URZ, UPT ;  /* 0x000000ff0400728c */ /* 0x004fc8000bf05070 */
[----:B------:R-:W-:-:S09]  /*01c0*/  UISETP.NE.AND.EX UP0, UPT, UR5, URZ, UPT, UP0 ;  /* 0x000000ff0500728c */ /* 0x000fd2000bf05300 */
[----:B------:R-:W-:Y:S05]  /*01d0*/  BRA.U UP0, `(.L_x_2) ;  /* 0x0000000100287547 */ /* 0x000fea000b800000 */
[----:B------:R-:W2:Y:S02]  /*01e0*/  LDCU.64 UR4, c[0x0][0x8a8] ;  /* 0x00011500ff0477ac */ /* 0x000ea40008000a00 */
[----:B--2---:R-:W-:-:S04]  /*01f0*/  UISETP.NE.U32.AND UP0, UPT, UR4, URZ, UPT ;  /* 0x000000ff0400728c */ /* 0x004fc8000bf05070 */
[----:B------:R-:W-:-:S09]  /*0200*/  UISETP.NE.AND.EX UP0, UPT, UR5, URZ, UPT, UP0 ;  /* 0x000000ff0500728c */ /* 0x000fd2000bf05300 */
[----:B------:R-:W-:Y:S05]  /*0210*/  BRA.U !UP0, `(.L_x_3) ;  /* 0x0000000108107547 */ /* 0x000fea000b800000 */
[----:B------:R-:W2:Y:S01]  /*0220*/  LDC.64 R24, c[0x0][0x8a8] ;  /* 0x00022a00ff187b82 */ /* 0x000ea20000000a00 */
[----:B------:R-:W2:Y:S02]  /*0230*/  LDCU.64 UR4, c[0x0][0x358] ;  /* 0x00006b00ff0477ac */ /* 0x000ea40008000a00 */
[----:B--2---:R2:W5:Y:S01]  /*0240*/  LDG.E R24, desc[UR4][R24.64] ;  /* 0x0000000418187981 */ /* 0x004562000c1e1900 */
[----:B------:R-:W-:Y:S05]  /*0250*/  BRA `(.L_x_2) ;  /* 0x0000000000087947 */ /* 0x000fea0003800000 */
.L_x_3:
[----:B------:R-:W2:Y:S02]  /*0260*/  LDCU UR4, c[0x0][0x8a0] ;  /* 0x00011400ff0477ac */ /* 0x000ea40008000800 */
[----:B--2---:R-:W-:Y:S02]  /*0270*/  MOV R24, UR4 ;  /* 0x0000000400187c02 */ /* 0x004fe40008000f00 */
.L_x_2:
[----:B------:R-:W-:Y:S01]  /*0280*/  IMAD.U32 R0, RZ, RZ, UR25 ;  /* 0x00000019ff007e24 */ /* 0x000fe2000f8e00ff */
[----:B------:R-:W-:Y:S04]  /*0290*/  BSSY.RECONVERGENT B0, `(.L_x_4) ;  /* 0x000000c000007945 */ /* 0x000fe80003800200 */
[C---:B------:R-:W-:Y:S02]  /*02a0*/  ISETP.NE.OR P2, PT, R0.reuse, 0x1, !P1 ;  /* 0x000000010000780c */ /* 0x040fe40004f45670 */
[----:B------:R-:W-:-:S11]  /*02b0*/  ISETP.NE.OR P0, PT, R0, 0x3, !P1 ;  /* 0x000000030000780c */ /* 0x000fd60004f05670 */
[----:B------:R-:W-:Y:S05]  /*02c0*/  @P2 BRA `(.L_x_5) ;  /* 0x0000000000202947 */ /* 0x000fea0003800000 */
[----:B------:R-:W3:Y:S02]  /*02d0*/  LDCU.64 UR4, c[0x0][0x348] ;  /* 0x00006900ff0477ac */ /* 0x000ee40008000a00 */
[----:B---3--:R-:W-:Y:S02]  /*02e0*/  UIADD3 UR6, UP1, UPT, UR4, 0x80, URZ ;  /* 0x0000008004067890 */ /* 0x008fe4000ff3e0ff */
[----:B------:R-:W-:Y:S02]  /*02f0*/  UIADD3 UR4, UP0, UPT, UR4, 0x180, URZ ;  /* 0x0000018004047890 */ /* 0x000fe4000ff1e0ff */
[----:B------:R-:W-:Y:S02]  /*0300*/  UIADD3.X UR7, UPT, UPT, URZ, UR5, URZ, UP1, !UPT ;  /* 0x00000005ff077290 */ /* 0x000fe40008ffe4ff */
[----:B------:R-:W-:-:S07]  /*0310*/  UIADD3.X UR5, UPT, UPT, URZ, UR5, URZ, UP0, !UPT ;  /* 0x00000005ff057290 */ /* 0x000fce00087fe4ff */
[----:B------:R3:W-:Y:S02]  /*0320*/  UTMACCTL.PF [UR6] ;  /* 0x00000000060079b9 */ /* 0x0007e40008040000 */
[----:B------:R3:W-:Y:S02]  /*0330*/  UTMACCTL.PF [UR4] ;  /* 0x00000000040079b9 */ /* 0x0007e40008040000 */
[----:B---3--:R-:W-:Y:S01]  /*0340*/  NOP ;  /* 0x0000000000007918 */ /* 0x008fe20000000000 */
.L_x_5:
[----:B------:R-:W-:Y:S05]  /*0350*/  BSYNC.RECONVERGENT B0 ;  /* 0x0000000000007941 */ /* 0x000fea0003800200 */
.L_x_4:
[----:B------:R-:W-:Y:S04]  /*0360*/  BSSY.RECONVERGENT B0, `(.L_x_6) ;  /* 0x000000a000007945 */ /* 0x000fe80003800200 */
        /* <DEDUP_REMOVED lines=9> */
.L_x_7:
[----:B------:R-:W-:Y:S05]  /*0400*/  BSYNC.RECONVERGENT B0 ;  /* 0x0000000000007941 */ /* 0x000fea0003800200 */
.L_x_6:
[----:B------:R-:W3:Y:S01]  /*0410*/  LDCU.64 UR4, c[0x0][0x888] ;  /* 0x00011100ff0477ac */ /* 0x000ee20008000a00 */
[----:B------:R-:W-:Y:S02]  /*0420*/  UISETP.EQ.U32.AND UP1, UPT, UR8, URZ, UPT ;  /* 0x000000ff0800728c */ /* 0x000fe4000bf22070 */
[----:B------:R-:W-:Y:S02]  /*0430*/  UPLOP3.LUT UP3, UPT, UPT, UPT, UPT, 0x80, 0x8 ;  /* 0x000000000008789c */ /* 0x000fe40003f6f070 */
[----:B---3--:R-:W-:-:S04]  /*0440*/  UISETP.NE.U32.AND UP0, UPT, UR4, URZ, UPT ;  /* 0x000000ff0400728c */ /* 0x008fc8000bf05070 */
[----:B------:R-:W-:-:S04]  /*0450*/  UISETP.NE.AND.EX UP0, UPT, UR5, URZ, UPT, UP0 ;  /* 0x000000ff0500728c */ /* 0x000fc8000bf05300 */
[----:B------:R-:W-:-:S04]  /*0460*/  UISETP.EQ.OR.EX UP2, UPT, UR9, URZ, !UP0, UP1 ;  /* 0x000000ff0900728c */ /* 0x000fc8000c742710 */
[----:B------:R-:W-:-:S06]  /*0470*/  UP2UR UR4, UPR, URZ, 0x4 ;  /* 0x00000004ff047883 */ /* 0x000fcc0008000000 */
[----:B------:R-:W-:Y:S01]  /*0480*/  MOV R51, UR4 ;  /* 0x0000000400337c02 */ /* 0x000fe20008000f00 */
[----:B------:R-:W-:Y:S06]  /*0490*/  BRA.U !UP2, `(.L_x_8) ;  /* 0x000000010a207547 */ /* 0x000fec000b800000 */
[----:B------:R-:W-:Y:S01]  /*04a0*/  UISETP.NE.U32.AND UP1, UPT, UR8, URZ, UPT ;  /* 0x000000ff0800728c */ /* 0x000fe2000bf25070 */
[----:B-----5:R-:W-:Y:S01]  /*04b0*/  FSETP.NEU.AND P0, PT, R27, RZ, PT ;  /* 0x000000ff1b00720b */ /* 0x020fe20003f0d000 */
[----:B------:R-:W-:Y:S02]  /*04c0*/  USEL UR4, URZ, 0xffffffff, UP0 ;  /* 0xffffffffff047887 */ /* 0x000fe40008000000 */
[----:B------:R-:W-:-:S10]  /*04d0*/  UISETP.NE.AND.EX UP1, UPT, UR9, URZ, UPT, UP1 ;  /* 0x000000ff0900728c */ /* 0x000fd4000bf25310 */
[----:B------:R-:W-:Y:S01]  /*04e0*/  VOTEU.ANY UP0, P0 ;  /* 0x0000000000ff7886 */ /* 0x000fe20000000100 */
[----:B------:R-:W-:-:S04]  /*04f0*/  @!UP1 USEL UR4, URZ, 0xffffffff, UP0 ;  /* 0xffffffffff049887 */ /* 0x000fc80008000000 */
[----:B------:R-:W-:-:S04]  /*0500*/  ULOP3.LUT UR4, UR4, 0x1, URZ, 0xc0, !UPT ;  /* 0x0000000104047892 */ /* 0x000fc8000f8ec0ff */
[----:B------:R-:W-:-:S11]  /*0510*/  UISETP.NE.U32.AND UP3, UPT, UR4, 0x1, UPT ;  /* 0x000000010400788c */ /* 0x000fd6000bf65070 */
.L_x_8:
[----:B------:R-:W3:Y:S01]  /*0520*/  SHFL.IDX PT, R0, R47, RZ, 0x1f ;  /* 0x00001fff2f007589 */ /* 0x000ee200000e0000 */
[----:B------:R-:W-:-:S04]  /*0530*/  UISETP.NE.AND UP0, UPT, UR25, 0x2, UPT ;  /* 0x000000021900788c */ /* 0x000fc8000bf05270 */
[----:B------:R-:W-:Y:S02]  /*0540*/  UISETP.EQ.AND UP1, UPT, UR48, URZ, !UP0 ;  /* 0x000000ff3000728c */ /* 0x000fe4000c722270 */
[----:B------:R-:W-:-:S04]  /*0550*/  USEL UR46, URZ, 0x1, UP0 ;  /* 0x00000001ff2e7887 */ /* 0x000fc80008000000 */
[----:B------:R-:W-:Y:S02]  /*0560*/  PLOP3.LUT P3, PT, P1, PT, UP1, 0x80, 0x8 ;  /* 0x000000000008781c */ /* 0x000fe40000f6f018 */
[----:B---3--:R-:W-:-:S13]  /*0570*/  ISETP.NE.AND P0, PT, R0, RZ, PT ;  /* 0x000000ff0000720c */ /* 0x008fda0003f05270 */
[----:B------:R-:W-:Y:S05]  /*0580*/  @P0 BRA `(.L_x_9) ;  /* 0x0000000000540947 */ /* 0x000fea0003800000 */
[----:B------:R-:W-:Y:S01]  /*0590*/  UMOV UR4, 0x400 ;  /* 0x0000040000047882 */ /* 0x000fe20000000000 */
[----:B------:R-:W-:Y:S01]  /*05a0*/  UMOV UR8, 0x1 ;  /* 0x0000000100087882 */ /* 0x000fe20000000000 */
[----:B------:R-:W-:Y:S01]  /*05b0*/  UMOV UR6, 0x2 ;  /* 0x0000000200067882 */ /* 0x000fe20000000000 */
[----:B------:R-:W-:Y:S02]  /*05c0*/  ULEA UR4, UR47, UR4, 0x18 ;  /* 0x000000042f047291 */ /* 0x000fe4000f8ec0ff */
[----:B------:R-:W-:-:S04]  /*05d0*/  UIADD3 UR8, UPT, UPT, -UR8, 0x100000, URZ ;  /* 0x0010000008087890 */ /* 0x000fc8000fffe1ff */
[----:B------:R-:W-:Y:S02]  /*05e0*/  USHF.L.U32 UR9, UR8, 0xb, URZ ;  /* 0x0000000b08097899 */ /* 0x000fe400080006ff */
[----:B------:R-:W-:Y:S02]  /*05f0*/  USHF.L.U32 UR8, UR8, 0x1, URZ ;  /* 0x0000000108087899 */ /* 0x000fe400080006ff */
[----:B------:R-:W-:-:S04]  /*0600*/  UIADD3 UR6, UPT, UPT, -UR6, 0x100000, URZ ;  /* 0x0010000006067890 */ /* 0x000fc8000fffe1ff */
[----:B------:R-:W-:Y:S02]  /*0610*/  USHF.L.U32 UR7, UR6, 0xb, URZ ;  /* 0x0000000b06077899 */ /* 0x000fe400080006ff */
[----:B------:R-:W-:Y:S01]  /*0620*/  USHF.L.U32 UR6, UR6, 0x1, URZ ;  /* 0x0000000106067899 */ /* 0x000fe200080006ff */
[----:B------:R-:W-:Y:S01]  /*0630*/  ELECT P0, URZ, PT ;  /* 0x0000000000ff782f */ /* 0x000fe20003800000 */
[----:B------:R-:W3:Y:S02]  /*0640*/  FENCE.VIEW.ASYNC.S ;  /* 0x00000000000073c6 */ /* 0x000ee40000000000 */
[----:B---3--:R3:W4:Y:S08]  /*0650*/  SYNCS.EXCH.64 URZ, [UR4], UR8 ;  /* 0x0000000804ff75b2 */ /* 0x0087300008000100 */
[----:B------:R3:W1:Y:S01]  /*0660*/  SYNCS.EXCH.64 URZ, [UR4+0x20], UR6 ;  /* 0x0000200604ff75b2 */ /* 0x0006620008000100 */
[----:B------:R3:W1:Y:S01]  /*0670*/  SYNCS.EXCH.64 URZ, [UR4+0x8], UR8 ;  /* 0x0000080804ff75b2 */ /* 0x0006620008000100 */
[----:B------:R3:W1:Y:S01]  /*0680*/  SYNCS.EXCH.64 URZ, [UR4+0x28], UR6 ;  /* 0x0000280604ff75b2 */ /* 0x0006620008000100 */
[----:B------:R3:W1:Y:S01]  /*0690*/  SYNCS.EXCH.64 URZ, [UR4+0x10], UR8 ;  /* 0x0000100804ff75b2 */ /* 0x0006620008000100 */
[----:B------:R3:W1:Y:S01]  /*06a0*/  SYNCS.EXCH.64 URZ, [UR4+0x30], UR6 ;  /* 0x0000300604ff75b2 */ /* 0x0006620008000100 */
[----:B------:R3:W1:Y:S01]  /*06b0*/  SYNCS.EXCH.64 URZ, [UR4+0x18], UR8 ;  /* 0x0000180804ff75b2 */ /* 0x0006620008000100 */
[----:B------:R3:W1:Y:S01]  /*06c0*/  SYNCS.EXCH.64 URZ, [UR4+0x38], UR6 ;  /* 0x0000380604ff75b2 */ /* 0x0006620008000100 */
[----:B------:R-:W-:Y:S01]  /*06d0*/  NOP ;  /* 0x0000000000007918 */ /* 0x000fe20000000000 */
.L_x_9:
[----:B------:R-:W2:Y:S01]  /*06e0*/  SHFL.IDX PT, R0, R47, RZ, 0x1f ;  /* 0x00001fff2f007589 */ /* 0x000ea200000e0000 */
[----:B------:R-:W-:Y:S01]  /*06f0*/  NOP ;  /* 0x0000000000007918 */ /* 0x000fe20000000000 */
[----:B--2---:R-:W-:-:S13]  /*0700*/  ISETP.NE.AND P0, PT, R0, 0x1, PT ;  /* 0x000000010000780c */ /* 0x004fda0003f05270 */
[----:B------:R-:W-:Y:S05]  /*0710*/  @P0 BRA `(.L_x_10) ;  /* 0x0000000000540947 */ /* 0x000fea0003800000 */
[----:B---3--:R-:W-:Y:S01]  /*0720*/  UMOV UR4, 0x400 ;  /* 0x0000040000047882 */ /* 0x008fe20000000000 */
        /* <DEDUP_REMOVED lines=10> */
[----:B------:R-:W2:Y:S02]  /*07d0*/  FENCE.VIEW.ASYNC.S ;  /* 0x00000000000073c6 */ /* 0x000ea40000000000 */
[----:B--2---:R2:W3:Y:S08]  /*07e0*/  SYNCS.EXCH.64 URZ, [UR4+0x40], UR8 ;  /* 0x0000400804ff75b2 */ /* 0x0044f00008000100 */
        /* <DEDUP_REMOVED lines=8> */
.L_x_10:
[----:B------:R-:W4:Y:S01]  /*0870*/  SHFL.IDX PT, R0, R47, RZ, 0x1f ;  /* 0x00001fff2f007589 */ /* 0x000f2200000e0000 */
[----:B------:R-:W-:Y:S01]  /*0880*/  NOP ;  /* 0x0000000000007918 */ /* 0x000fe20000000000 */
[----:B----4-:R-:W-:-:S13]  /*0890*/  ISETP.NE.AND P0, PT, R0, 0x3, PT ;  /* 0x000000030000780c */ /* 0x010fda0003f05270 */
[----:B------:R-:W-:Y:S05]  /*08a0*/  @P0 BRA `(.L_x_11) ;  /* 0x00000000002c0947 */ /* 0x000fea0003800000 */
[----:B--23--:R-:W-:Y:S01]  /*08b0*/  UMOV UR6, 0x400 ;  /* 0x0000040000067882 */ /* 0x00cfe20000000000 */
[----:B------:R-:W-:Y:S01]  /*08c0*/  UMOV UR4, 0x20 ;  /* 0x0000002000047882 */ /* 0x000fe20000000000 */
[----:B------:R-:W-:Y:S02]  /*08d0*/  ULEA UR6, UR47, UR6, 0x18 ;  /* 0x000000062f067291 */ /* 0x000fe4000f8ec0ff */
[----:B------:R-:W-:-:S04]  /*08e0*/  UIADD3 UR4, UPT, UPT, -UR4, 0x100000, URZ ;  /* 0x0010000004047890 */ /* 0x000fc8000fffe1ff */
[----:B------:R-:W-:Y:S02]  /*08f0*/  USHF.L.U32 UR5, UR4, 0xb, URZ ;  /* 0x0000000b04057899 */ /* 0x000fe400080006ff */
[----:B------:R-:W-:Y:S01]  /*0900*/  USHF.L.U32 UR4, UR4, 0x1, URZ ;  /* 0x0000000104047899 */ /* 0x000fe200080006ff */
[----:B------:R-:W-:Y:S01]  /*0910*/  ELECT P0, URZ, PT ;  /* 0x0000000000ff782f */ /* 0x000fe20003800000 */
[----:B------:R-:W2:Y:S10]  /*0920*/  FENCE.VIEW.ASYNC.S ;  /* 0x00000000000073c6 */ /* 0x000eb40000000000 */
[----:B--2---:R4:W2:Y:S01]  /*0930*/  SYNCS.EXCH.64 URZ, [UR6+0x80], UR4 ;  /* 0x0000800406ff75b2 */ /* 0x0048a20008000100 */
[----:B------:R4:W3:Y:S02]  /*0940*/  SYNCS.EXCH.64 URZ, [UR6+0x88], UR4 ;  /* 0x0000880406ff75b2 */ /* 0x0008e40008000100 */
[----:B----4-:R-:W-:Y:S01]  /*0950*/  NOP ;  /* 0x0000000000007918 */ /* 0x010fe20000000000 */
.L_x_11:
[----:B------:R-:W4:Y:S01]  /*0960*/  SHFL.IDX PT, R0, R47, RZ, 0x1f ;  /* 0x00001fff2f007589 */ /* 0x000f2200000e0000 */
[----:B------:R-:W-:Y:S01]  /*0970*/  NOP ;  /* 0x0000000000007918 */ /* 0x000fe20000000000 */
[----:B----4-:R-:W-:-:S13]  /*0980*/  ISETP.NE.AND P0, PT, R0, 0x4, PT ;  /* 0x000000040000780c */ /* 0x010fda0003f05270 */
[----:B------:R-:W-:Y:S05]  /*0990*/  @P0 BRA `(.L_x_12) ;  /* 0x0000000000480947 */ /* 0x000fea0003800000 */
[----:B--23--:R-:W-:Y:S01]  /*09a0*/  UMOV UR4, 0x3a0 ;  /* 0x000003a000047882 */ /* 0x00cfe20000000000 */
[----:B------:R-:W-:Y:S01]  /*09b0*/  UMOV UR6, 0x400 ;  /* 0x0000040000067882 */ /* 0x000fe20000000000 */
[----:B------:R-:W-:Y:S01]  /*09c0*/  USEL UR4, UR4, 0x320, UP3 ;  /* 0x0000032004047887 */ /* 0x000fe20009800000 */
        /* <DEDUP_REMOVED lines=10> */
[----:B--2---:R4:W2:Y:S08]  /*0a70*/  SYNCS.EXCH.64 URZ, [UR6+0x90], UR8 ;  /* 0x0000900806ff75b2 */ /* 0x0048b00008000100 */
[----:B------:R4:W3:Y:S01]  /*0a80*/  SYNCS.EXCH.64 URZ, [UR6+0xa0], UR4 ;  /* 0x0000a00406ff75b2 */ /* 0x0008e20008000100 */
[----:B------:R4:W1:Y:S01]  /*0a90*/  SYNCS.EXCH.64 URZ, [UR6+0x98], UR8 ;  /* 0x0000980806ff75b2 */ /* 0x0008620008000100 */
[----:B------:R4:W1:Y:S02]  /*0aa0*/  SYNCS.EXCH.64 URZ, [UR6+0xa8], UR4 ;  /* 0x0000a80406ff75b2 */ /* 0x0008640008000100 */
[----:B----4-:R-:W-:Y:S01]  /*0ab0*/  NOP ;  /* 0x0000000000007918 */ /* 0x010fe20000000000 */
.L_x_12:
[----:B------:R-:W4:Y:S01]  /*0ac0*/  SHFL.IDX PT, R0, R47, RZ, 0x1f ;  /* 0x00001fff2f007589 */ /* 0x000f2200000e0000 */
[----:B------:R-:W-:Y:S01]  /*0ad0*/  NOP ;  /* 0x0000000000007918 */ /* 0x000fe20000000000 */
[----:B----4-:R-:W-:-:S13]  /*0ae0*/  ISETP.NE.AND P0, PT, R0, 0x5, PT ;  /* 0x000000050000780c */ /* 0x010fda0003f05270 */
[----:B------:R-:W-:Y:S05]  /*0af0*/  @P0 BRA `(.L_x_13) ;  /* 0x0000000000540947 */ /* 0x000fea0003800000 */
[----:B--23--:R-:W-:Y:S01]  /*0b00*/  UMOV UR4, 0x400 ;  /* 0x0000040000047882 */ /* 0x00cfe20000000000 */
        /* <DEDUP_REMOVED lines=14> */
[----:B------:R4:W1:Y:S01]  /*0bf0*/  SYNCS.EXCH.64 URZ, [UR4+0xd8], UR8 ;  /* 0x0000d80804ff75b2 */ /* 0x0008620008000100 */
[----:B------:R4:W1:Y:S01]  /*0c00*/  SYNCS.EXCH.64 URZ, [UR4+0xc0], UR6 ;  /* 0x0000c00604ff75b2 */ /* 0x0008620008000100 */
[----:B------:R4:W1:Y:S01]  /*0c10*/  SYNCS.EXCH.64 URZ, [UR4+0xe0], UR8 ;  /* 0x0000e00804ff75b2 */ /* 0x0008620008000100 */
[----:B------:R4:W1:Y:S01]  /*0c20*/  SYNCS.EXCH.64 URZ, [UR4+0xc8], UR6 ;  /* 0x0000c80604ff75b2 */ /* 0x0008620008000100 */
[----:B------:R4:W1:Y:S02]  /*0c30*/  SYNCS.EXCH.64 URZ, [UR4+0xe8], UR8 ;  /* 0x0000e80804ff75b2 */ /* 0x0008640008000100 */
[----:B----4-:R-:W-:Y:S01]  /*0c40*/  NOP ;  /* 0x0000000000007918 */ /* 0x010fe20000000000 */
.L_x_13:
[----:B------:R-:W4:Y:S01]  /*0c50*/  SHFL.IDX PT, R0, R47, RZ, 0x1f ;  /* 0x00001fff2f007589 */ /* 0x000f2200000e0000 */
[----:B------:R-:W-:Y:S01]  /*0c60*/  ISETP.NE.OR P1, PT, RZ, UR25, !P1 ;  /* 0x00000019ff007c0c */ /* 0x000fe2000cf25670 */
        /* <DEDUP_REMOVED lines=12> */
[----:B------:R4:W3:Y:S01]  /*0d30*/  SYNCS.EXCH.64 URZ, [UR4+0x100], UR6 ;  /* 0x0001000604ff75b2 */ /* 0x0008e20008000100 */
[----:B------:R4:W1:Y:S01]  /*0d40*/  SYNCS.EXCH.64 URZ, [UR4+0xf8], UR6 ;  /* 0x0000f80604ff75b2 */ /* 0x0008620008000100 */
[----:B------:R4:W1:Y:S02]  /*0d50*/  SYNCS.EXCH.64 URZ, [UR4+0x108], UR6 ;  /* 0x0001080604ff75b2 */ /* 0x0008640008000100 */
[----:B----4-:R-:W-:Y:S01]  /*0d60*/  NOP ;  /* 0x0000000000007918 */ /* 0x010fe20000000000 */
.L_x_14:
[----:B------:R-:W-:Y:S01]  /*0d70*/  VOTEU.ALL UP0, P1 ;  /* 0x0000000000ff7886 */ /* 0x000fe20000800000 */
[----:B--23--:R-:W-:Y:S01]  /*0d80*/  UMOV UR4, 0x20 ;  /* 0x0000002000047882 */ /* 0x00cfe20000000000 */
[----:B------:R-:W2:Y:S01]  /*0d90*/  LDCU UR7, c[0x0][0x36c] ;  /* 0x00006d80ff0777ac */ /* 0x000ea20008000800 */
[----:B------:R-:W-:Y:S01]  /*0da0*/  NOP ;  /* 0x0000000000007918 */ /* 0x000fe20000000000 */
[----:B------:R-:W-:Y:S01]  /*0db0*/  LOP3.LUT R0, R60, 0x1f, RZ, 0xc0, !PT ;  /* 0x0000001f3c007812 */ /* 0x000fe200078ec0ff */
[----:B------:R-:W-:Y:S01]  /*0dc0*/  @!UP0 UMOV UR6, 0x400 ;  /* 0x0000040000068882 */ /* 0x000fe20000000000 */
[----:B------:R-:W-:-:S04]  /*0dd0*/  @!UP0 UIADD3 UR4, UPT, UPT, -UR4, 0x100000, URZ ;  /* 0x0010000004048890 */ /* 0x000fc8000fffe1ff */
[----:B------:R-:W-:Y:S02]  /*0de0*/  @!UP0 USHF.L.U32 UR5, UR4, 0xb, URZ ;  /* 0x0000000b04058899 */ /* 0x000fe400080006ff */
[----:B------:R-:W-:Y:S02]  /*0df0*/  @!UP0 USHF.L.U32 UR4, UR4, 0x1, URZ ;  /* 0x0000000104048899 */ /* 0x000fe400080006ff */
[----:B------:R-:W-:Y:S01]  /*0e00*/  @!UP0 ULEA UR6, UR47, UR6, 0x18 ;  /* 0x000000062f068291 */ /* 0x000fe2000f8ec0ff */
[----:B------:R-:W-:Y:S01]  /*0e10*/  VOTEU.ALL UP0, P1 ;  /* 0x0000000000ff7886 */ /* 0x000fe20000800000 */
[----:B------:R-:W-:Y:S02]  /*0e20*/  UISETP.NE.AND UP4, UPT, UR25, URZ, UPT ;  /* 0x000000ff1900728c */ /* 0x000fe4000bf85270 */
[----:B--2---:R-:W-:Y:S01]  /*0e30*/  UISETP.EQ.U32.AND UP5, UPT, UR7, 0x1, UPT ;  /* 0x000000010700788c */ /* 0x004fe2000bfa2070 */
[----:B------:R-:W2:Y:S07]  /*0e40*/  FENCE.VIEW.ASYNC.S ;  /* 0x00000000000073c6 */ /* 0x000eae0000000000 */
[----:B--2---:R2:W3:Y:S01]  /*0e50*/  @!UP0 SYNCS.EXCH.64 URZ, [UR6+0x110], UR4 ;  /* 0x0001100406ff85b2 */ /* 0x0044e20008000100 */
[----:B------:R-:W-:Y:S05]  /*0e60*/  BRA.U !UP5, `(.L_x_15) ;  /* 0x000000010d087547 */ /* 0x000fea000b800000 */
[----:B-1-3--:R-:W-:Y:S01]  /*0e70*/  UCGABAR_ARV ;  /* 0x00000000000079c7 */ /* 0x00afe20008000000 */
[----:B------:R-:W-:Y:S05]  /*0e80*/  BRA `(.L_x_16) ;  /* 0x0000000000047947 */ /* 0x000fea0003800000 */
.L_x_15:
[----:B-1-3--:R-:W-:Y:S01]  /*0e90*/  NOP ;  /* 0x0000000000007918 */ /* 0x00afe20000000000 */
.L_x_16:
[----:B------:R-:W1:Y:S01]  /*0ea0*/  S2UR UR20, SR_CTAID.X ;  /* 0x00000000001479c3 */ /* 0x000e620000002500 */
[----:B------:R-:W-:-:S05]  /*0eb0*/  CS2R.32 R50, SR_CgaSize ;  /* 0x0000000000327805 */ /* 0x000fca0000008a00 */
[----:B------:R-:W-:-:S05]  /*0ec0*/  IMAD R50, R50, -0xa0, RZ ;  /* 0xffffff6032327824 */ /* 0x000fca00078e02ff */
[----:B--2---:R-:W-:-:S14]  /*0ed0*/  R2UR UR5, R50 ;  /* 0x00000000320572ca */ /* 0x004fdc00000e0000 */
[----:B------:R-:W2:Y:S01]  /*0ee0*/  LDCU UR5, c[0x0][UR5+0x2b0] ;  /* 0x00005600050577ac */ /* 0x000ea20008000800 */
[----:B------:R-:W-:-:S05]  /*0ef0*/  CS2R.32 R50, SR_CgaSize ;  /* 0x0000000000327805 */ /* 0x000fca0000008a00 */
[----:B------:R-:W-:-:S05]  /*0f00*/  IMAD R50, R50, -0xa0, RZ ;  /* 0xffffff6032327824 */ /* 0x000fca00078e02ff */
[----:B------:R-:W-:-:S14]  /*0f10*/  R2UR UR4, R50 ;  /* 0x00000000320472ca */ /* 0x000fdc00000e0000 */
[----:B------:R-:W3:Y:S01]  /*0f20*/  LDCU UR4, c[0x0][UR4+0x2b4] ;  /* 0x00005680040477ac */ /* 0x000ee20008000800 */
[----:B------:R-:W4:Y:S01]  /*0f30*/  S2UR UR7, SR_CTAID.Y ;  /* 0x00000000000779c3 */ /* 0x000f220000002600 */
[----:B------:R-:W-:-:S05]  /*0f40*/  CS2R.32 R50, SR_CgaSize ;  /* 0x0000000000327805 */ /* 0x000fca0000008a00 */
[----:B------:R-:W-:-:S05]  /*0f50*/  IMAD R50, R50, -0xa0, RZ ;  /* 0xffffff6032327824 */ /* 0x000fca00078e02ff */
[----:B------:R-:W-:-:S14]  /*0f60*/  R2UR UR8, R50 ;  /* 0x00000000320872ca */ /* 0x000fdc00000e0000 */
[----:B------:R-:W3:Y:S01]  /*0f70*/  LDCU UR8, c[0x0][UR8+0x2a0] ;  /* 0x00005400080877ac */ /* 0x000ee20008000800 */
[----:B------:R-:W3:Y:S01]  /*0f80*/  LDCU UR21, c[0x0][0xb24] ;  /* 0x00016480ff1577ac */ /* 0x000ee20008000800 */
[----:B------:R-:W1:Y:S01]  /*0f90*/  S2UR UR36, SR_CTAID.Z ;  /* 0x00000000002479c3 */ /* 0x000e620000002700 */
[----:B------:R-:W-:-:S05]  /*0fa0*/  CS2R.32 R50, SR_CgaSize ;  /* 0x0000000000327805 */ /* 0x000fca0000008a00 */
[----:B------:R-:W-:-:S05]  /*0fb0*/  IMAD R50, R50, -0xa0, RZ ;  /* 0xffffff6032327824 */ /* 0x000fca00078e02ff */
[----:B------:R-:W-:-:S14]  /*0fc0*/  R2UR UR63, R50 ;  /* 0x00000000323f72ca */ /* 0x000fdc00000e0000 */
[----:B------:R-:W3:Y:S01]  /*0fd0*/  LDCU UR63, c[0x0][UR63+0x2a4] ;  /* 0x000054803f3f77ac */ /* 0x000ee20008000800 */
[----:B------:R-:W-:Y:S02]  /*0fe0*/  UISETP.GT.U32.AND UP0, UPT, UR48, 0xffff, UPT ;  /* 0x0000ffff3000788c */ /* 0x000fe4000bf04070 */
[----:B------:R-:W-:Y:S01]  /*0ff0*/  USHF.L.U32 UR27, UR47, 0xa, URZ ;  /* 0x0000000a2f1b7899 */ /* 0x000fe200080006ff */
[----:B-1----:R-:W-:Y:S01]  /*1000*/  I2FP.F32.U32 R3, UR20 ;  /* 0x0000001400037c45 */ /* 0x002fe20008201000 */
[----:B------:R-:W-:Y:S01]  /*1010*/  UMOV UR30, 0x5 ;  /* 0x00000005001e7882 */ /* 0x000fe20000000000 */
[----:B------:R-:W1:Y:S03]  /*1020*/  LDCU UR45, c[0x0][0xb24] ;  /* 0x00016480ff2d77ac */ /* 0x000e660008000800 */
[----:B--2---:R-:W-:Y:S01]  /*1030*/  FMUL R3, R3, UR5 ;  /* 0x0000000503037c20 */ /* 0x004fe20008400000 */
[----:B------:R-:W2:Y:S01]  /*1040*/  LDCU UR29, c[0x0][0xb30] ;  /* 0x00016600ff1d77ac */ /* 0x000ea20008000800 */
[----:B----4-:R-:W-:Y:S01]  /*1050*/  I2FP.F32.U32 R2, UR7 ;  /* 0x0000000700027c45 */ /* 0x010fe20008201000 */
[----:B------:R-:W-:-:S03]  /*1060*/  USHF.L.U32 UR44, UR20, 0x6, URZ ;  /* 0x00000006142c7899 */ /* 0x000fc600080006ff */
[----:B------:R-:W4:Y:S01]  /*1070*/  F2I.U32.TRUNC.NTZ R3, R3 ;  /* 0x0000000300037305 */ /* 0x000f22000020f000 */
[----:B------:R-:W-:Y:S01]  /*1080*/  USEL UR26, UR48, 0xffff, !UP0 ;  /* 0x0000ffff301a7887 */ /* 0x000fe2000c000000 */
[----:B---3--:R-:W-:Y:S01]  /*1090*/  FMUL R2, R2, UR4 ;  /* 0x0000000402027c20 */ /* 0x008fe20008400000 */
[----:B------:R-:W-:Y:S01]  /*10a0*/  UISETP.GE.AND UP2, UPT, UR21, 0x1, UPT ;  /* 0x000000011500788c */ /* 0x000fe2000bf46270 */
[----:B------:R-:W-:-:S04]  /*10b0*/  UMOV UR24, UR7 ;  /* 0x0000000700187c82 */ /* 0x000fc80008000000 */
[----:B------:R-:W3:Y:S01]  /*10c0*/  F2I.U32.TRUNC.NTZ R2, R2 ;  /* 0x0000000200027305 */ /* 0x000ee2000020f000 */
[----:B----4-:R-:W-:Y:S02]  /*10d0*/  R2UR UR4, R3 ;  /* 0x00000000030472ca */ /* 0x010fe400000e0000 */
[----:B------:R-:W-:Y:S02]  /*10e0*/  PRMT R3, RZ, 0x7610, R3 ;  /* 0x00007610ff037816 */ /* 0x000fe40000000003 */
[----:B---3--:R-:W-:Y:S02]  /*10f0*/  R2UR UR6, R2 ;  /* 0x00000000020672ca */ /* 0x008fe400000e0000 */
[----:B------:R-:W-:-:S07]  /*1100*/  PRMT R2, RZ, 0x7610, R2 ;  /* 0x00007610ff027816 */ /* 0x000fce0000000002 */
[----:B------:R-:W-:-:S04]  /*1110*/  UIADD3 UR5, UPT, UPT, -UR4, URZ, URZ ;  /* 0x000000ff04057290 */ /* 0x000fc8000fffe1ff */
[----:B------:R-:W-:Y:S02]  /*1120*/  UIMAD UR5, UR8, UR5, UR20 ;  /* 0x00000005080572a4 */ /* 0x000fe4000f8e0214 */
[----:B------:R-:W-:-:S04]  /*1130*/  UIADD3 UR4, UPT, UPT, -UR6, URZ, URZ ;  /* 0x000000ff06047290 */ /* 0x000fc8000fffe1ff */
[----:B------:R-:W-:Y:S01]  /*1140*/  IMAD.U32 R50, RZ, RZ, UR5 ;  /* 0x00000005ff327e24 */ /* 0x000fe2000f8e00ff */
[----:B------:R-:W-:Y:S01]  /*1150*/  UIMAD UR63, UR63, UR4, UR7 ;  /* 0x000000043f3f72a4 */ /* 0x000fe2000f8e0207 */
[----:B-12---:R-:W-:Y:S11]  /*1160*/  BRA.U UP4, `(.L_x_17) ;  /* 0x0000000104407547 */ /* 0x006ff6000b800000 */
[----:B------:R-:W-:-:S13]  /*1170*/  R2UR UR4, R50 ;  /* 0x00000000320472ca */ /* 0x000fda00000e0000 */
[----:B------:R-:W-:Y:S02]  /*1180*/  UISETP.GT.U32.AND UP0, UPT, UR4, 0x1, UPT ;  /* 0x000000010400788c */ /* 0x000fe4000bf04070 */
[----:B------:R-:W-:Y:S02]  /*1190*/  ULOP3.LUT UR4, UR4, 0xfffffffe, URZ, 0xc0, !UPT ;  /* 0xfffffffe04047892 */ /* 0x000fe4000f8ec0ff */
[----:B------:R-:W-:Y:S02]  /*11a0*/  UISETP.NE.AND UP1, UPT, UR63, URZ, UP0 ;  /* 0x000000ff3f00728c */ /* 0x000fe40008725270 */
[----:B------:R-:W-:Y:S02]  /*11b0*/  UISETP.NE.AND UP0, UPT, UR63, 0x1, UP0 ;  /* 0x000000013f00788c */ /* 0x000fe40008705270 */
[----:B------:R-:W-:Y:S02]  /*11c0*/  USEL UR7, URZ, 0x1, UP1 ;  /* 0x00000001ff077887 */ /* 0x000fe40008800000 */
[----:B------:R-:W-:-:S02]  /*11d0*/  USEL UR6, URZ, 0x4, UP0 ;  /* 0x00000004ff067887 */ /* 0x000fc40008000000 */
[----:B------:R-:W-:Y:S02]  /*11e0*/  USEL UR5, URZ, 0x2, UP1 ;  /* 0x00000002ff057887 */ /* 0x000fe40008800000 */
[----:B------:R-:W-:Y:S02]  /*11f0*/  ULEA UR4, UR63, UR4, 0x1 ;  /* 0x000000043f047291 */ /* 0x000fe4000f8e08ff */
[----:B------:R-:W-:Y:S02]  /*1200*/  USEL UR8, URZ, 0x8, UP0 ;  /* 0x00000008ff087887 */ /* 0x000fe40008000000 */
[----:B------:R-:W-:-:S03]  /*1210*/  UIADD3 UR5, UPT, UPT, UR5, UR6, UR7 ;  /* 0x0000000605057290 */ /* 0x000fc6000fffe007 */
[----:B------:R-:W-:Y:S01]  /*1220*/  UMOV UR6, 0x3 ;  /* 0x0000000300067882 */ /* 0x000fe20000000000 */
[----:B------:R-:W-:Y:S02]  /*1230*/  UIADD3 UR5, UPT, UPT, UR5, UR8, URZ ;  /* 0x0000000805057290 */ /* 0x000fe4000fffe0ff */
[----:B------:R-:W-:-:S04]  /*1240*/  USHF.L.U32 UR4, UR6, UR4, URZ ;  /* 0x0000000406047299 */ /* 0x000fc800080006ff */
[----:B------:R-:W-:Y:S02]  /*1250*/  MOV R3, UR5 ;  /* 0x0000000500037c02 */ /* 0x000fe40008000f00 */
[----:B------:R-:W-:Y:S02]  /*1260*/  IMAD.U32 R2, RZ, RZ, UR4 ;  /* 0x00000004ff027e24 */ /* 0x000fe4000f8e00ff */
.L_x_17:
[----:B------:R-:W-:Y:S05]  /*1270*/  BRA.U !UP2, `(.L_x_18) ;  /* 0x000000010ad47547 */ /* 0x000fea000b800000 */
[----:B------:R-:W1:Y:S01]  /*1280*/  LDCU.128 UR12, c[0x0][0xb10] ;  /* 0x00016200ff0c77ac */ /* 0x000e620008000c00 */
[----:B------:R-:W2:Y:S01]  /*1290*/  LDCU UR6, c[0x0][0x370] ;  /* 0x00006e00ff0677ac */ /* 0x000ea20008000800 */
[----:B------:R-:W3:Y:S01]  /*12a0*/  LDCU UR5, c[0x0][0x374] ;  /* 0x00006e80ff0577ac */ /* 0x000ee20008000800 */
[----:B------:R-:W4:Y:S01]  /*12b0*/  LDCU UR28, c[0x0][0xb0c] ;  /* 0x00016180ff1c77ac */ /* 0x000f220008000800 */
[----:B------:R-:W4:Y:S01]  /*12c0*/  LDCU UR4, c[0x0][0xb20] ;  /* 0x00016400ff0477ac */ /* 0x000f220008000800 */
[----:B------:R-:W4:Y:S01]  /*12d0*/  LDCU.64 UR8, c[0x0][0xb28] ;  /* 0x00016500ff0877ac */ /* 0x000f220008000a00 */
[----:B-1----:R-:W-:Y:S02]  /*12e0*/  UISETP.NE.AND UP0, UPT, UR14, 0x1, UPT ;  /* 0x000000010e00788c */ /* 0x002fe4000bf05270 */
[----:B---3--:R-:W-:Y:S02]  /*12f0*/  UIMAD.WIDE.U32 UR10, UR5, UR15, URZ ;  /* 0x0000000f050a72a5 */ /* 0x008fe4000f8e00ff */
[----:B--2---:R-:W-:-:S02]  /*1300*/  UIMAD.WIDE.U32 UR18, UR6, UR12, URZ ;  /* 0x0000000c061272a5 */ /* 0x004fc4000f8e00ff */
[----:B----4-:R-:W-:Y:S02]  /*1310*/  UISETP.NE.AND UP1, UPT, UR28, 0x1, UPT ;  /* 0x000000011c00788c */ /* 0x010fe4000bf25270 */
[----:B------:R-:W-:Y:S01]  /*1320*/  UISETP.NE.AND UP2, UPT, UR21, 0x1, UPT ;  /* 0x000000011500788c */ /* 0x000fe2000bf45270 */
[----:B------:R-:W-:Y:S02]  /*1330*/  UMOV UR10, UR11 ;  /* 0x0000000b000a7c82 */ /* 0x000fe40008000000 */
[----:B------:R-:W-:Y:S01]  /*1340*/  UMOV UR18, UR19 ;  /* 0x0000001300127c82 */ /* 0x000fe20008000000 */
[----:B------:R-:W-:Y:S02]  /*1350*/  @UP0 USHF.R.U32.HI UR5, URZ, UR4, UR10 ;  /* 0x00000004ff050299 */ /* 0x000fe4000801160a */
[----:B------:R-:W-:Y:S02]  /*1360*/  UIMAD.WIDE.U32 UR22, UR24, UR15, URZ ;  /* 0x0000000f181672a5 */ /* 0x000fe4000f8e00ff */
[----:B------:R-:W-:-:S02]  /*1370*/  UIMAD.WIDE.U32 UR10, UR5, UR8, URZ ;  /* 0x00000008050a72a5 */ /* 0x000fc4000f8e00ff */
[----:B------:R-:W-:Y:S02]  /*1380*/  @UP1 USHF.R.U32.HI UR6, URZ, UR13, UR18 ;  /* 0x0000000dff061299 */ /* 0x000fe40008011612 */
[----:B------:R-:W-:Y:S02]  /*1390*/  UIMAD.WIDE.U32 UR16, UR20, UR12, URZ ;  /* 0x0000000c141072a5 */ /* 0x000fe4000f8e00ff */
[----:B------:R-:W-:Y:S01]  /*13a0*/  UIMAD.WIDE.U32 UR18, UR6, UR8, URZ ;  /* 0x00000008061272a5 */ /* 0x000fe2000f8e00ff */
[----:B------:R-:W-:Y:S01]  /*13b0*/  UMOV UR22, UR23 ;  /* 0x0000001700167c82 */ /* 0x000fe20008000000 */
[----:B------:R-:W-:Y:S01]  /*13c0*/  UMOV UR10, UR11 ;  /* 0x0000000b000a7c82 */ /* 0x000fe20008000000 */
[----:B------:R-:W-:Y:S02]  /*13d0*/  USHF.R.U32.HI UR22, URZ, UR4, UR22 ;  /* 0x00000004ff167299 */ /* 0x000fe40008011616 */
[----:B------:R-:W-:Y:S02]  /*13e0*/  @UP2 USHF.R.U32.HI UR5, URZ, UR9, UR10 ;  /* 0x00000009ff052299 */ /* 0x000fe4000801160a */
[----:B------:R-:W-:Y:S01]  /*13f0*/  UMOV UR7, UR19 ;  /* 0x0000001300077c82 */ /* 0x000fe20008000000 */
[----:B------:R-:W-:Y:S01]  /*1400*/  UMOV UR16, UR17 ;  /* 0x0000001100107c82 */ /* 0x000fe20008000000 */
[----:B------:R-:W-:-:S02]  /*1410*/  @UP2 USHF.R.U32.HI UR6, URZ, UR9, UR7 ;  /* 0x00000009ff062299 */ /* 0x000fc40008011607 */
[----:B------:R-:W-:Y:S02]  /*1420*/  USHF.R.U32.HI UR13, URZ, UR13, UR16 ;  /* 0x0000000dff0d7299 */ /* 0x000fe40008011610 */
[----:B------:R-:W-:Y:S02]  /*1430*/  USEL UR4, UR24, UR22, !UP0 ;  /* 0x0000001618047287 */ /* 0x000fe4000c000000 */
[----:B------:R-:W-:Y:S02]  /*1440*/  UIMAD UR7, UR5, UR21, URZ ;  /* 0x00000015050772a4 */ /* 0x000fe4000f8e02ff */
[----:B------:R-:W-:Y:S02]  /*1450*/  USEL UR5, UR20, UR13, !UP1 ;  /* 0x0000000d14057287 */ /* 0x000fe4000c800000 */
[----:B------:R-:W-:Y:S02]  /*1460*/  UIMAD UR12, UR6, UR21, URZ ;  /* 0x00000015060c72a4 */ /* 0x000fe4000f8e02ff */
[----:B------:R-:W-:-:S02]  /*1470*/  UISETP.GE.AND UP0, UPT, UR4, UR7, UPT ;  /* 0x000000070400728c */ /* 0x000fc4000bf06270 */
[----:B------:R-:W-:Y:S02]  /*1480*/  UIMAD.WIDE.U32 UR10, UR4, UR8, URZ ;  /* 0x00000008040a72a5 */ /* 0x000fe4000f8e00ff */
[----:B------:R-:W-:Y:S02]  /*1490*/  UISETP.GE.OR UP0, UPT, UR5, UR12, UP0 ;  /* 0x0000000c0500728c */ /* 0x000fe40008706670 */
[----:B------:R-:W-:Y:S02]  /*14a0*/  UIMAD.WIDE.U32 UR12, UR5, UR8, URZ ;  /* 0x00000008050c72a5 */ /* 0x000fe4000f8e00ff */
[----:B------:R-:W-:Y:S01]  /*14b0*/  UIADD3 UR10, UPT, UPT, -UR4, URZ, URZ ;  /* 0x000000ff040a7290 */ /* 0x000fe2000fffe1ff */
[----:B------:R-:W-:Y:S01]  /*14c0*/  UMOV UR8, UR11 ;  /* 0x0000000b00087c82 */ /* 0x000fe20008000000 */
[----:B------:R-:W-:Y:S02]  /*14d0*/  UIADD3 UR11, UPT, UPT, -UR5, URZ, URZ ;  /* 0x000000ff050b7290 */ /* 0x000fe4000fffe1ff */
[----:B------:R-:W-:-:S03]  /*14e0*/  USHF.R.U32.HI UR8, URZ, UR9, UR8 ;  /* 0x00000009ff087299 */ /* 0x000fc60008011608 */
[----:B------:R-:W-:Y:S01]  /*14f0*/  @!UP0 UMOV UR7, UR13 ;  /* 0x0000000d00078c82 */ /* 0x000fe20008000000 */
[----:B------:R-:W-:Y:S02]  /*1500*/  UIMAD UR24, UR14, UR10, UR24 ;  /* 0x0000000a0e1872a4 */ /* 0x000fe4000f8e0218 */
[----:B------:R-:W-:Y:S02]  /*1510*/  USEL UR8, UR4, UR8, !UP2 ;  /* 0x0000000804087287 */ /* 0x000fe4000d000000 */
[----:B------:R-:W-:Y:S02]  /*1520*/  @!UP0 USHF.R.U32.HI UR7, URZ, UR9, UR7 ;  /* 0x00000009ff078299 */ /* 0x000fe40008011607 */
[----:B------:R-:W-:Y:S02]  /*1530*/  UIADD3 UR9, UPT, UPT, -UR8, URZ, URZ ;  /* 0x000000ff08097290 */ /* 0x000fe4000fffe1ff */
[----:B------:R-:W-:Y:S02]  /*1540*/  @!UP0 USEL UR7, UR5, UR7, !UP2 ;  /* 0x0000000705078287 */ /* 0x000fe4000d000000 */
[----:B------:R-:W-:-:S02]  /*1550*/  UIMAD UR9, UR21, UR9, UR4 ;  /* 0x00000009150972a4 */ /* 0x000fc4000f8e0204 */
[----:B------:R-:W-:Y:S02]  /*1560*/  @!UP0 UIADD3 UR8, UPT, UPT, UR8, -UR7, URZ ;  /* 0x8000000708088290 */ /* 0x000fe4000fffe0ff */
[----:B------:R-:W-:Y:S02]  /*1570*/  @!UP0 UIMAD UR6, UR9, UR6, UR7 ;  /* 0x00000006090682a4 */ /* 0x000fe4000f8e0207 */
[----:B------:R-:W-:Y:S02]  /*1580*/  @!UP0 UIMAD UR4, UR8, UR21, UR5 ;  /* 0x00000015080482a4 */ /* 0x000fe4000f8e0205 */
[----:B------:R-:W-:Y:S02]  /*1590*/  UIMAD UR20, UR28, UR11, UR20 ;  /* 0x0000000b1c1472a4 */ /* 0x000fe4000f8e0214 */
[----:B------:R-:W-:Y:S01]  /*15a0*/  UIMAD UR24, UR4, UR14, UR24 ;  /* 0x0000000e041872a4 */ /* 0x000fe2000f8e0218 */
[----:B------:R-:W-:Y:S02]  /*15b0*/  @!UP0 UMOV UR5, UR6 ;  /* 0x0000000600058c82 */ /* 0x000fe40008000000 */
[----:B------:R-:W-:-:S12]  /*15c0*/  UIMAD UR20, UR5, UR28, UR20 ;  /* 0x0000001c051472a4 */ /* 0x000fd8000f8e0214 */
.L_x_18:
[----:B------:R-:W-:Y:S02]  /*15d0*/  UISETP.NE.AND UP1, UPT, UR29, 0x1, UPT ;  /* 0x000000011d00788c */ /* 0x000fe4000bf25270 */
[----:B------:R-:W-:Y:S02]  /*15e0*/  ULOP3.LUT UR21, UR26, 0xffff, URZ, 0xc0, !UPT ;  /* 0x0000ffff1a157892 */ /* 0x000fe4000f8ec0ff */
[----:B------:R-:W-:Y:S02]  /*15f0*/  UISETP.NE.AND UP0, UPT, UR25, 0x2, UPT ;  /* 0x000000021900788c */ /* 0x000fe4000bf05270 */
[----:B------:R-:W-:Y:S02]  /*1600*/  ULOP3.LUT UR22, UR27, 0x800, URZ, 0xc0, !UPT ;  /* 0x000008001b167892 */ /* 0x000fe4000f8ec0ff */
[----:B------:R-:W-:Y:S02]  /*1610*/  ULOP3.LUT UR44, UR44, 0x40, URZ, 0xc0, !UPT ;  /* 0x000000402c2c7892 */ /* 0x000fe4000f8ec0ff */
[----:B------:R-:W-:Y:S01]  /*1620*/  USHF.L.U32 UR21, UR30, UR21, URZ ;  /* 0x000000151e157299 */ /* 0x000fe200080006ff */
[----:B------:R-:W-:Y:S11]  /*1630*/  BRA.U UP1, `(.L_x_19) ;  /* 0x0000000101447547 */ /* 0x000ff6000b800000 */
[----:B------:R-:W1:Y:S01]  /*1640*/  LDCU.128 UR8, c[0x0][0xb10] ;  /* 0x00016200ff0877ac */ /* 0x000e620008000c00 */
[----:B------:R-:W2:Y:S01]  /*1650*/  LDCU UR12, c[0x0][0xb0c] ;  /* 0x00016180ff0c77ac */ /* 0x000ea20008000800 */
[----:B------:R-:W3:Y:S01]  /*1660*/  LDCU UR13, c[0x0][0xb20] ;  /* 0x00016400ff0d77ac */ /* 0x000ee20008000800 */
[----:B-1----:R-:W-:Y:S02]  /*1670*/  UIMAD.WIDE.U32 UR6, UR20, UR8, URZ ;  /* 0x00000008140672a5 */ /* 0x002fe4000f8e00ff */
[----:B------:R-:W-:Y:S02]  /*1680*/  UIMAD.WIDE.U32 UR4, UR24, UR11, URZ ;  /* 0x0000000b180472a5 */ /* 0x000fe4000f8e00ff */
[----:B--2---:R-:W-:Y:S02]  /*1690*/  UISETP.NE.AND UP2, UPT, UR12, 0x1, UPT ;  /* 0x000000010c00788c */ /* 0x004fe4000bf45270 */
[----:B------:R-:W-:Y:S01]  /*16a0*/  UISETP.NE.AND UP1, UPT, UR10, 0x1, UPT ;  /* 0x000000010a00788c */ /* 0x000fe2000bf25270 */
[----:B------:R-:W-:-:S02]  /*16b0*/  UMOV UR6, UR7 ;  /* 0x0000000700067c82 */ /* 0x000fc40008000000 */
[----:B------:R-:W-:Y:S01]  /*16c0*/  UMOV UR4, UR5 ;  /* 0x0000000500047c82 */ /* 0x000fe20008000000 */
[----:B------:R-:W-:Y:S02]  /*16d0*/  USHF.R.U32.HI UR6, URZ, UR9, UR6 ;  /* 0x00000009ff067299 */ /* 0x000fe40008011606 */
[----:B---3--:R-:W-:Y:S02]  /*16e0*/  USHF.R.U32.HI UR4, URZ, UR13, UR4 ;  /* 0x0000000dff047299 */ /* 0x008fe40008011604 */
[----:B------:R-:W-:Y:S02]  /*16f0*/  USEL UR5, UR20, UR6, !UP2 ;  /* 0x0000000614057287 */ /* 0x000fe4000d000000 */
[----:B------:R-:W-:-:S04]  /*1700*/  USEL UR4, UR24, UR4, !UP1 ;  /* 0x0000000418047287 */ /* 0x000fc8000c800000 */
[----:B------:R-:W-:Y:S02]  /*1710*/  UIADD3 UR6, UPT, UPT, UR5, -UR4, URZ ;  /* 0x8000000405067290 */ /* 0x000fe4000fffe0ff */
[----:B------:R-:W-:Y:S02]  /*1720*/  UIADD3 UR4, UPT, UPT, -UR5, UR4, URZ ;  /* 0x0000000405047290 */ /* 0x000fe4000fffe1ff */
[----:B------:R-:W-:Y:S02]  /*1730*/  UIMAD UR24, UR6, UR10, UR24 ;  /* 0x0000000a061872a4 */ /* 0x000fe4000f8e0218 */
[----:B------:R-:W-:-:S12]  /*1740*/  UIMAD UR20, UR4, UR12, UR20 ;  /* 0x0000000c041472a4 */ /* 0x000fd8000f8e0214 */
.L_x_19:
[----:B------:R-:W-:Y:S05]  /*1750*/  BRA.U !UP5, `(.L_x_20) ;  /* 0x000000010d0c7547 */ /* 0x000fea000b800000 */
[----:B------:R-:W-:Y:S01]  /*1760*/  UCGABAR_WAIT ;  /* 0x0000000000007dc7 */ /* 0x000fe20008000000 */
[----:B------:R-:W-:Y:S01]  /*1770*/  CCTL.IVALL ;  /* 0x00000000ff00798f */ /* 0x000fe20002000000 */
[----:B------:R-:W-:Y:S05]  /*1780*/  BRA `(.L_x_21) ;  /* 0x0000000000047947 */ /* 0x000fea0003800000 */
.L_x_20:
[----:B------:R-:W-:Y:S06]  /*1790*/  BAR.SYNC.DEFER_BLOCKING 0x0 ;  /* 0x0000000000007b1d */ /* 0x000fec0000010000 */
.L_x_21:
[----:B------:R-:W-:Y:S05]  /*17a0*/  BRA.U UP0, `(.L_x_22) ;  /* 0x0000001100dc7547 */ /* 0x000fea000b800000 */
[----:B------:R-:W1:Y:S01]  /*17b0*/  LDCU UR6, c[0x0][0x38c] ;  /* 0x00007180ff0677ac */ /* 0x000e620008000800 */
[----:B------:R-:W-:Y:S01]  /*17c0*/  PLOP3.LUT P1, PT, PT, PT, UP3, 0x80, 0x8 ;  /* 0x000000000008781c */ /* 0x000fe20003f2f038 */
[----:B------:R-:W-:Y:S01]  /*17d0*/  IMAD.MOV.U32 R12, RZ, RZ, 0x1 ;  /* 0x00000001ff0c7424 */ /* 0x000fe200078e00ff */
[----:B------:R-:W-:Y:S02]  /*17e0*/  ISETP.NE.AND P2, PT, R0, RZ, P3 ;  /* 0x000000ff0000720c */ /* 0x000fe40001f45270 */
[----:B------:R-:W-:Y:S02]  /*17f0*/  CS2R R10, SRZ ;  /* 0x00000000000a7805 */ /* 0x000fe4000001ff00 */
[----:B------:R-:W-:Y:S01]  /*1800*/  PLOP3.LUT P1, PT, P1, PT, PT, 0x8, 0x80 ;  /* 0x000000000080781c */ /* 0x000fe20000f2e170 */
[----:B------:R-:W-:Y:S01]  /*1810*/  IMAD.MOV.U32 R9, RZ, RZ, RZ ;  /* 0x000000ffff097224 */ /* 0x000fe200078e00ff */
[----:B------:R-:W2:Y:S01]  /*1820*/  LDCU UR38, c[0x0][0x370] ;  /* 0x00006e00ff2677ac */ /* 0x000ea20008000800 */
[----:B------:R-:W-:Y:S01]  /*1830*/  IMAD.MOV.U32 R8, RZ, RZ, 0x1 ;  /* 0x00000001ff087424 */ /* 0x000fe200078e00ff */
[----:B------:R-:W3:Y:S01]  /*1840*/  LDCU.64 UR26, c[0x0][0x348] ;  /* 0x00006900ff1a77ac */ /* 0x000ee20008000a00 */
[----:B------:R-:W-:Y:S01]  /*1850*/  ULEA.HI UR42, UR22, UR44, URZ, 0x1a ;  /* 0x0000002c162a7291 */ /* 0x000fe2000f8fd0ff */
[----:B------:R-:W4:Y:S01]  /*1860*/  LDCU UR37, c[0x0][0x374] ;  /* 0x00006e80ff2577ac */ /* 0x000f220008000800 */
[----:B-1----:R-:W-:-:S02]  /*1870*/  UIADD3 UR5, UPT, UPT, UR6, 0x3f, URZ ;  /* 0x0000003f06057890 */ /* 0x002fc4000fffe0ff */
[----:B------:R-:W-:Y:S02]  /*1880*/  UIADD3 UR48, UPT, UPT, UR6, 0x7e, URZ ;  /* 0x0000007e06307890 */ /* 0x000fe4000fffe0ff */
[----:B------:R-:W-:Y:S01]  /*1890*/  USHF.R.S32.HI UR4, URZ, 0x1f, UR5 ;  /* 0x0000001fff047899 */ /* 0x000fe20008011405 */
[----:B------:R-:W-:-:S03]  /*18a0*/  UMOV UR7, URZ ;  /* 0x000000ff00077c82 */ /* 0x000fc60008000000 */
[----:B------:R-:W-:Y:S02]  /*18b0*/  ULEA.HI UR4, UR4, UR5, URZ, 0x6 ;  /* 0x0000000504047291 */ /* 0x000fe4000f8f30ff */
[----:B------:R-:W-:Y:S02]  /*18c0*/  UIADD3 UR5, UPT, UPT, UR6, -0x1, URZ ;  /* 0xffffffff06057890 */ /* 0x000fe4000fffe0ff */
[----:B------:R-:W-:Y:S02]  /*18d0*/  USHF.R.S32.HI UR40, URZ, 0x6, UR4 ;  /* 0x00000006ff287899 */ /* 0x000fe40008011404 */
[----:B------:R-:W-:Y:S02]  /*18e0*/  UISETP.GE.U32.AND UP1, UPT, UR5, -0x7f, UPT ;  /* 0xffffff810500788c */ /* 0x000fe4000bf26070 */
[----:B------:R-:W-:-:S04]  /*18f0*/  UISETP.LT.U32.AND UP0, UPT, UR40, 0x4, UPT ;  /* 0x000000042800788c */ /* 0x000fc8000bf01070 */
[----:B------:R-:W-:Y:S02]  /*1900*/  USEL UR39, UR40, 0x4, UP0 ;  /* 0x0000000428277887 */ /* 0x000fe40008000000 */
[----:B------:R-:W-:Y:S02]  /*1910*/  UISETP.NE.AND UP0, UPT, UR25, URZ, UPT ;  /* 0x000000ff1900728c */ /* 0x000fe4000bf05270 */
[----:B------:R-:W-:Y:S02]  /*1920*/  UIADD3 UR4, UPT, UPT, UR39, -0x1, URZ ;  /* 0xffffffff27047890 */ /* 0x000fe4000fffe0ff */
[----:B------:R-:W-:Y:S02]  /*1930*/  @UP1 UIADD3 UR4, UPT, UPT, UR39, URZ, URZ ;  /* 0x000000ff27041290 */ /* 0x000fe4000fffe0ff */
[----:B------:R-:W-:Y:S02]  /*1940*/  USEL UR23, UR46, 0x2, UP0 ;  /* 0x000000022e177887 */ /* 0x000fe40008000000 */
[----:B------:R-:W-:-:S02]  /*1950*/  UIADD3 UR43, UPT, UPT, UR40, -UR39, URZ ;  /* 0x80000027282b7290 */ /* 0x000fc4000fffe0ff */
[----:B------:R-:W-:Y:S02]  /*1960*/  UIADD3 UR25, UPT, UPT, UR4, 0x1, URZ ;  /* 0x0000000104197890 */ /* 0x000fe4000fffe0ff */
[----:B--234-:R-:W-:-:S12]  /*1970*/  UIADD3 UR41, UPT, UPT, -UR4, URZ, URZ ;  /* 0x000000ff04297290 */ /* 0x01cfd8000fffe1ff */
.L_x_42:
[----:B------:R-:W-:Y:S01]  /*1980*/  UISETP.NE.AND UP0, UPT, UR47, URZ, UPT ;  /* 0x000000ff2f00728c */ /* 0x000fe2000bf05270 */
[----:B------:R-:W1:Y:S08]  /*1990*/  S2UR UR47, SR_CgaCtaId ;  /* 0x00000000002f79c3 */ /* 0x000e700000008800 */
[----:B------:R-:W-:Y:S05]  /*19a0*/  BRA.U UP0, `(.L_x_23) ;  /* 0x0000000100347547 */ /* 0x000fea000b800000 */
[----:B------:R-:W2:Y:S01]  /*19b0*/  S2R R0, SR_CgaCtaId ;  /* 0x0000000000007919 */ /* 0x000ea20000008800 */
[----:B------:R-:W-:-:S04]  /*19c0*/  MOV R2, 0x400 ;  /* 0x0000040000027802 */ /* 0x000fc80000000f00 */
[----:B--2---:R-:W-:Y:S02]  /*19d0*/  LEA R0, R0, R2, 0x18 ;  /* 0x0000000200007211 */ /* 0x004fe400078ec0ff */
[----:B------:R-:W-:-:S03]  /*19e0*/  SHF.L.U32 R2, R8, 0x1f, RZ ;  /* 0x0000001f08027819 */ /* 0x000fc600000006ff */
[----:B------:R-:W-:-:S04]  /*19f0*/  IMAD R0, R9, 0x8, R0 ;  /* 0x0000000809007824 */ /* 0x000fc800078e0200 */
[----:B------:R-:W2:Y:S02]  /*1a00*/  SYNCS.PHASECHK.TRANS64.TRYWAIT P0, [R0+URZ+0x100], R2 ;  /* 0x00010002000075a7 */ /* 0x000ea400080011ff */
[----:B--2---:R-:W-:Y:S05]  /*1a10*/  @!P0 BRA `(.L_x_24) ;  /* 0x0000007000f08947 */ /* 0x004fea0003800000 */
.L_x_149:
[----:B------:R-:W-:Y:S01]  /*1a20*/  VIADD R9, R9, 0x1 ;  /* 0x0000000109097836 */ /* 0x000fe20000000000 */
[----:B------:R2:W-:Y:S04]  /*1a30*/  SYNCS.ARRIVE.TRANS64.A1T0 RZ, [R0+URZ+0xf0], RZ ;  /* 0x0000f0ff00ff79a7 */ /* 0x0005e800081000ff */
[----:B------:R-:W-:-:S04]  /*1a40*/  ISETP.NE.AND P0, PT, R9, 0x2, PT ;  /* 0x000000020900780c */ /* 0x000fc80003f05270 */
[----:B------:R-:W-:Y:S02]  /*1a50*/  SEL R9, R9, RZ, P0 ;  /* 0x000000ff09097207 */ /* 0x000fe40000000000 */
[----:B--2---:R-:W-:-:S04]  /*1a60*/  SEL R0, RZ, 0x1, P0 ;  /* 0x00000001ff007807 */ /* 0x004fc80000000000 */
[----:B------:R-:W-:-:S07]  /*1a70*/  LOP3.LUT R8, R8, R0, RZ, 0x3c, !PT ;  /* 0x0000000008087212 */ /* 0x000fce00078e3cff */
.L_x_23:
[----:B------:R-:W-:Y:S01]  /*1a80*/  UMOV UR6, 0x400 ;  /* 0x0000040000067882 */ /* 0x000fe20000000000 */
[----:B------:R-:W-:Y:S01]  /*1a90*/  SHF.L.U32 R0, R12, 0x1f, RZ ;  /* 0x0000001f0c007819 */ /* 0x000fe200000006ff */
[----:B-1----:R-:W-:Y:S02]  /*1aa0*/  ULEA UR6, UR47, UR6, 0x18 ;  /* 0x000000062f067291 */ /* 0x002fe4000f8ec0ff */
[----:B------:R-:W-:Y:S02]  /*1ab0*/  UISETP.GE.U32.AND UP0, UPT, UR48, 0x7f, UPT ;  /* 0x0000007f3000788c */ /* 0x000fe4000bf06070 */
[----:B------:R-:W-:Y:S02]  /*1ac0*/  ULEA UR4, UR7, UR6, 0x3 ;  /* 0x0000000607047291 */ /* 0x000fe4000f8e18ff */
[----:B------:R-:W-:Y:S01]  /*1ad0*/  ULEA UR11, UR24, UR44, 0x7 ;  /* 0x0000002c180b7291 */ /* 0x000fe2000f8e38ff */
[----:B------:R-:W-:-:S06]  /*1ae0*/  UMOV UR13, URZ ;  /* 0x000000ff000d7c82 */ /* 0x000fcc0008000000 */
[----:B------:R1:W2:Y:S01]  /*1af0*/  SYNCS.PHASECHK.TRANS64.TRYWAIT P0, [UR4+0x20], R0 ;  /* 0x00002000ff0075a7 */ /* 0x0002a20008001104 */
[----:B------:R-:W-:-:S04]  /*1b00*/  ULEA.HI UR4, UR20, UR20, URZ, 0x1 ;  /* 0x0000001414047291 */ /* 0x000fc8000f8f08ff */
[----:B------:R-:W-:-:S04]  /*1b10*/  USHF.L.U32 UR4, UR4, 0x6, URZ ;  /* 0x0000000604047899 */ /* 0x000fc800080006ff */
[----:B------:R-:W-:-:S04]  /*1b20*/  ULOP3.LUT UR35, UR4, 0xffffff80, URZ, 0xc0, !UPT ;  /* 0xffffff8004237892 */ /* 0x000fc8000f8ec0ff */
[----:B------:R-:W-:Y:S01]  /*1b30*/  UIADD3 UR35, UPT, UPT, UR42, UR35, URZ ;  /* 0x000000232a237290 */ /* 0x000fe2000fffe0ff */
[----:B------:R-:W-:Y:S11]  /*1b40*/  BRA.U !UP0, `(.L_x_25) ;  /* 0x0000000108c47547 */ /* 0x000ff6000b800000 */
[----:B------:R-:W-:Y:S01]  /*1b50*/  UMOV UR16, UR41 ;  /* 0x0000002900107c82 */ /* 0x000fe20008000000 */
[----:B------:R-:W-:Y:S01]  /*1b60*/  UMOV UR4, UR7 ;  /* 0x0000000700047c82 */ /* 0x000fe20008000000 */
[----:B------:R-:W-:-:S05]  /*1b70*/  UMOV UR34, URZ ;  /* 0x000000ff00227c82 */ /* 0x000fca0008000000 */
.L_x_31:
[----:B------:R-:W-:Y:S01]  /*1b80*/  ULEA UR33, UR4, UR6, 0x3 ;  /* 0x0000000604217291 */ /* 0x000fe2000f8e18ff */
[----:B------:R-:W-:Y:S01]  /*1b90*/  @P3 MOV R2, 0x8000 ;  /* 0x0000800000023802 */ /* 0x000fe20000000f00 */
[----:B--234-:R-:W-:Y:S10]  /*1ba0*/  @P0 BRA `(.L_x_26) ;  /* 0x00000000000c0947 */ /* 0x01cff40003800000 */
[----:B------:R-:W-:-:S04]  /*1bb0*/  SHF.L.U32 R3, R12, 0x1f, RZ ;  /* 0x0000001f0c037819 */ /* 0x000fc800000006ff */
[----:B------:R-:W2:Y:S02]  /*1bc0*/  SYNCS.PHASECHK.TRANS64.TRYWAIT P0, [UR33+0x20], R3 ;  /* 0x00002003ff0075a7 */ /* 0x000ea40008001121 */
[----:B--2---:R-:W-:Y:S05]  /*1bd0*/  @!P0 BRA `(.L_x_27) ;  /* 0x0000007000948947 */ /* 0x004fea0003800000 */
.L_x_26:
[----:B------:R2:W-:Y:S01]  /*1be0*/  @P3 SYNCS.ARRIVE.TRANS64 RZ, [UR33], R2 ;  /* 0x00000002ffff39a7 */ /* 0x0005e20008000021 */
[----:B------:R-:W-:Y:S02]  /*1bf0*/  ULOP3.LUT UR5, UR23, 0x2, URZ, 0xfc, !UPT ;  /* 0x0000000217057892 */ /* 0x000fe4000f8efcff */
[----:B------:R-:W-:Y:S02]  /*1c00*/  UIADD3 UR16, UPT, UPT, UR16, 0x1, URZ ;  /* 0x0000000110107890 */ /* 0x000fe4000fffe0ff */
[----:B------:R-:W-:Y:S02]  /*1c10*/  UISETP.NE.AND UP0, UPT, UR5, 0x2, UPT ;  /* 0x000000020500788c */ /* 0x000fe4000bf05270 */
[----:B------:R-:W-:-:S07]  /*1c20*/  UISETP.NE.AND UP2, UPT, UR16, 0x1, UPT ;  /* 0x000000011000788c */ /* 0x000fce000bf45270 */
[----:B------:R-:W-:Y:S05]  /*1c30*/  BRA.U UP0, `(.L_x_28) ;  /* 0x0000000100047547 */ /* 0x000fea000b800000 */
[----:B------:R-:W-:Y:S05]  /*1c40*/  BPT.TRAP 0x1 ;  /* 0x000000040000795c */ /* 0x000fea0000300000 */
.L_x_28:
[----:B------:R-:W-:Y:S04]  /*1c50*/  BSSY.RECONVERGENT B0, `(.L_x_29) ;  /* 0x0000003000007945 */ /* 0x000fe80003800200 */
[----:B------:R-:W-:Y:S05]  /*1c60*/  @!P2 BRA `(.L_x_30) ;  /* 0x000000000004a947 */ /* 0x000fea0003800000 */
[----:B------:R-:W-:Y:S05]  /*1c70*/  BPT.TRAP 0x1 ;  /* 0x000000040000795c */ /* 0x000fea0000300000 */
.L_x_30:
[----:B------:R-:W-:Y:S05]  /*1c80*/  BSYNC.RECONVERGENT B0 ;  /* 0x0000000000007941 */ /* 0x000fea0003800200 */
.L_x_29:
[----:B------:R-:W-:Y:S02]  /*1c90*/  UIADD3 UR5, UPT, UPT, UR4, 0x1, URZ ;  /* 0x0000000104057890 */ /* 0x000fe4000fffe0ff */
[----:B------:R-:W-:Y:S02]  /*1ca0*/  UIADD3 UR14, UP1, UPT, UR26, 0x80, URZ ;  /* 0x000000801a0e7890 */ /* 0x000fe4000ff3e0ff */
[----:B------:R-:W-:Y:S02]  /*1cb0*/  UISETP.NE.AND UP0, UPT, UR5, 0x4, UPT ;  /* 0x000000040500788c */ /* 0x000fe4000bf05270 */
[----:B------:R-:W-:Y:S02]  /*1cc0*/  ULOP3.LUT UR33, UR33, 0xfefffff8, URZ, 0xc0, !UPT ;  /* 0xfefffff821217892 */ /* 0x000fe4000f8ec0ff */
[----:B------:R-:W-:Y:S02]  /*1cd0*/  USEL UR8, URZ, 0x1, UP0 ;  /* 0x00000001ff087887 */ /* 0x000fe40008000000 */
[----:B------:R-:W-:-:S02]  /*1ce0*/  USEL UR7, UR5, URZ, UP0 ;  /* 0x000000ff05077287 */ /* 0x000fc40008000000 */
[----:B------:R-:W-:Y:S02]  /*1cf0*/  UIADD3.X UR15, UPT, UPT, URZ, UR27, URZ, UP1, !UPT ;  /* 0x0000001bff0f7290 */ /* 0x000fe40008ffe4ff */
[----:B------:R-:W-:Y:S01]  /*1d00*/  ULEA UR5, UR7, UR6, 0x3 ;  /* 0x0000000607057291 */ /* 0x000fe2000f8e18ff */
[----:B------:R-:W-:Y:S01]  /*1d10*/  LOP3.LUT R12, R12, UR8, RZ, 0x3c, !PT ;  /* 0x000000080c0c7c12 */ /* 0x000fe2000f8e3cff */
[----:B------:R-:W-:Y:S02]  /*1d20*/  USHF.L.U32 UR8, UR4, 0xd, URZ ;  /* 0x0000000d04087899 */ /* 0x000fe400080006ff */
[----:B------:R-:W-:Y:S01]  /*1d30*/  UIADD3 UR4, UP0, UPT, UR26, 0x180, URZ ;  /* 0x000001801a047890 */ /* 0x000fe2000ff1e0ff */
[----:B-1----:R-:W-:Y:S01]  /*1d40*/  SHF.L.U32 R0, R12, 0x1f, RZ ;  /* 0x0000001f0c007819 */ /* 0x002fe200000006ff */
[----:B------:R-:W-:Y:S02]  /*1d50*/  ULEA UR32, UR22, UR8, 0x1 ;  /* 0x0000000816207291 */ /* 0x000fe4000f8e08ff */
[----:B------:R-:W-:Y:S01]  /*1d60*/  UPRMT UR13, URZ, 0x5410, UR21 ;  /* 0x00005410ff0d7896 */ /* 0x000fe20008000015 */
[----:B------:R3:W4:Y:S01]  /*1d70*/  SYNCS.PHASECHK.TRANS64.TRYWAIT P0, [UR5+0x20], R0 ;  /* 0x00002000ff0075a7 */ /* 0x0007220008001105 */
[----:B------:R-:W-:-:S02]  /*1d80*/  UIADD3 UR32, UPT, UPT, UR6, 0x4300, UR32 ;  /* 0x0000430006207890 */ /* 0x000fc4000fffe020 */
[----:B------:R-:W-:Y:S02]  /*1d90*/  UIADD3 UR8, UPT, UPT, UR6, 0xc300, UR8 ;  /* 0x0000c30006087890 */ /* 0x000fe4000fffe008 */
[----:B------:R-:W-:Y:S01]  /*1da0*/  UIADD3.X UR5, UPT, UPT, URZ, UR27, URZ, UP0, !UPT ;  /* 0x0000001bff057290 */ /* 0x000fe200087fe4ff */
[----:B------:R-:W-:Y:S01]  /*1db0*/  UMOV UR18, 0x0 ;  /* 0x0000000000127882 */ /* 0x000fe20000000000 */
[----:B------:R-:W-:Y:S01]  /*1dc0*/  UMOV UR19, 0x10000000 ;  /* 0x1000000000137882 */ /* 0x000fe20000000000 */
[----:B------:R-:W-:Y:S01]  /*1dd0*/  UMOV UR10, UR34 ;  /* 0x00000022000a7c82 */ /* 0x000fe20008000000 */
[----:B------:R-:W-:Y:S01]  /*1de0*/  UMOV UR12, UR36 ;  /* 0x00000024000c7c82 */ /* 0x000fe20008000000 */
[----:B------:R-:W-:Y:S01]  /*1df0*/  UMOV UR9, UR33 ;  /* 0x0000002100097c82 */ /* 0x000fe20008000000 */
[----:B------:R1:W-:Y:S03]  /*1e00*/  UTMALDG.3D.MULTICAST.2CTA [UR32], [UR14], UR13, desc[UR18] ;  /* 0x000012200e0073b4 */ /* 0x0003e6000821180d */
[----:B------:R2:W-:Y:S01]  /*1e10*/  UTMALDG.3D.2CTA [UR8], [UR4], desc[UR18] ;  /* 0x00001208040075b4 */ /* 0x0005e20008211000 */
[----:B-1----:R-:W-:Y:S01]  /*1e20*/  UIADD3 UR34, UPT, UPT, UR34, 0x40, URZ ;  /* 0x0000004022227890 */ /* 0x002fe2000fffe0ff */
[----:B------:R-:W-:Y:S01]  /*1e30*/  UMOV UR13, UR25 ;  /* 0x00000019000d7c82 */ /* 0x000fe20008000000 */
[----:B--2---:R-:W-:Y:S01]  /*1e40*/  UMOV UR4, UR7 ;  /* 0x0000000700047c82 */ /* 0x004fe20008000000 */
[----:B------:R-:W-:Y:S09]  /*1e50*/  BRA.U UP2, `(.L_x_31) ;  /* 0xfffffffd02487547 */ /* 0x000ff2000b83ffff */
.L_x_25:
[----:B------:R-:W-:Y:S01]  /*1e60*/  ULEA UR4, UR7, UR6, 0x3 ;  /* 0x0000000607047291 */ /* 0x000fe2000f8e18ff */
[----:B-1-3--:R-:W-:Y:S01]  /*1e70*/  SHF.L.U32 R0, R12, 0x1f, RZ ;  /* 0x0000001f0c007819 */ /* 0x00afe200000006ff */
[----:B------:R-:W-:Y:S01]  /*1e80*/  @!P1 SYNCS.ARRIVE.TRANS64.A1T0 RZ, [UR6+0x88], RZ ;  /* 0x000088ffffff99a7 */ /* 0x000fe20008100006 */
[----:B------:R-:W-:-:S06]  /*1e90*/  UISETP.GT.AND UP0, UPT, UR40, UR39, UPT ;  /* 0x000000272800728c */ /* 0x000fcc000bf04270 */
[----:B--2-4-:R1:W2:Y:S03]  /*1ea0*/  SYNCS.PHASECHK.TRANS64.TRYWAIT P0, [UR4+0x20], R0 ;  /* 0x00002000ff0075a7 */ /* 0x0142a60008001104 */
[----:B------:R-:W-:Y:S05]  /*1eb0*/  BRA.U !UP0, `(.L_x_32) ;  /* 0x0000000108c47547 */ /* 0x000fea000b800000 */
[----:B------:R-:W-:Y:S01]  /*1ec0*/  UIADD3 UR24, UPT, UPT, UR43, UR13, URZ ;  /* 0x0000000d2b187290 */ /* 0x000fe2000fffe0ff */
[----:B------:R-:W-:-:S11]  /*1ed0*/  UMOV UR4, UR7 ;  /* 0x0000000700047c82 */ /* 0x000fd60008000000 */
.L_x_38:
[----:B------:R-:W-:Y:S01]  /*1ee0*/  ULEA UR17, UR4, UR6, 0x3 ;  /* 0x0000000604117291 */ /* 0x000fe2000f8e18ff */
[----:B--2---:R-:W-:Y:S01]  /*1ef0*/  @P3 MOV R2, 0x8000 ;  /* 0x0000800000023802 */ /* 0x004fe20000000f00 */
[----:B--2-4-:R-:W-:Y:S10]  /*1f00*/  @P0 BRA `(.L_x_33) ;  /* 0x00000000000c0947 */ /* 0x014ff40003800000 */
[----:B------:R-:W-:-:S04]  /*1f10*/  SHF.L.U32 R3, R12, 0x1f, RZ ;  /* 0x0000001f0c037819 */ /* 0x000fc800000006ff */
[----:B------:R-:W2:Y:S02]  /*1f20*/  SYNCS.PHASECHK.TRANS64.TRYWAIT P0, [UR17+0x20], R3 ;  /* 0x00002003ff0075a7 */ /* 0x000ea40008001111 */
[----:B--2---:R-:W-:Y:S05]  /*1f30*/  @!P0 BRA `(.L_x_34) ;  /* 0x0000006c00d48947 */ /* 0x004fea0003800000 */
.L_x_33:
[----:B------:R2:W-:Y:S01]  /*1f40*/  @P3 SYNCS.ARRIVE.TRANS64 RZ, [UR17], R2 ;  /* 0x00000002ffff39a7 */ /* 0x0005e20008000011 */
[----:B------:R-:W-:-:S04]  /*1f50*/  ULOP3.LUT UR5, UR23, 0x2, URZ, 0xfc, !UPT ;  /* 0x0000000217057892 */ /* 0x000fc8000f8efcff */
[----:B------:R-:W-:-:S09]  /*1f60*/  UISETP.NE.AND UP0, UPT, UR5, 0x2, UPT ;  /* 0x000000020500788c */ /* 0x000fd2000bf05270 */
[----:B------:R-:W-:Y:S05]  /*1f70*/  BRA.U UP0, `(.L_x_35) ;  /* 0x0000000100047547 */ /* 0x000fea000b800000 */
[----:B------:R-:W-:Y:S05]  /*1f80*/  BPT.TRAP 0x1 ;  /* 0x000000040000795c */ /* 0x000fea0000300000 */
.L_x_35:
[----:B------:R-:W-:Y:S04]  /*1f90*/  BSSY.RECONVERGENT B0, `(.L_x_36) ;  /* 0x0000003000007945 */ /* 0x000fe80003800200 */
[----:B------:R-:W-:Y:S05]  /*1fa0*/  @!P2 BRA `(.L_x_37) ;  /* 0x000000000004a947 */ /* 0x000fea0003800000 */
[----:B------:R-:W-:Y:S05]  /*1fb0*/  BPT.TRAP 0x1 ;  /* 0x000000040000795c */ /* 0x000fea0000300000 */
.L_x_37:
[----:B------:R-:W-:Y:S05]  /*1fc0*/  BSYNC.RECONVERGENT B0 ;  /* 0x0000000000007941 */ /* 0x000fea0003800200 */
.L_x_36:
[----:B------:R-:W-:Y:S02]  /*1fd0*/  UIADD3 UR5, UPT, UPT, UR4, 0x1, URZ ;  /* 0x0000000104057890 */ /* 0x000fe4000fffe0ff */
[----:B------:R-:W-:Y:S02]  /*1fe0*/  USHF.L.U32 UR18, UR13, 0x6, URZ ;  /* 0x000000060d127899 */ /* 0x000fe400080006ff */
[----:B------:R-:W-:Y:S02]  /*1ff0*/  UISETP.NE.AND UP0, UPT, UR5, 0x4, UPT ;  /* 0x000000040500788c */ /* 0x000fe4000bf05270 */
[----:B------:R-:W-:Y:S02]  /*2000*/  ULOP3.LUT UR17, UR17, 0xfefffff8, URZ, 0xc0, !UPT ;  /* 0xfefffff811117892 */ /* 0x000fe4000f8ec0ff */
[----:B------:R-:W-:Y:S02]  /*2010*/  USEL UR8, URZ, 0x1, UP0 ;  /* 0x00000001ff087887 */ /* 0x000fe40008000000 */
[----:B------:R-:W-:-:S02]  /*2020*/  USEL UR7, UR5, URZ, UP0 ;  /* 0x000000ff05077287 */ /* 0x000fc40008000000 */
[----:B------:R-:W-:Y:S02]  /*2030*/  UIADD3 UR14, UP0, UPT, UR26, 0x180, URZ ;  /* 0x000001801a0e7890 */ /* 0x000fe4000ff1e0ff */
        /* <DEDUP_REMOVED lines=9> */
[----:B------:R-:W-:Y:S02]  /*20d0*/  UIADD3.X UR5, UPT, UPT, URZ, UR27, URZ, UP1, !UPT ;  /* 0x0000001bff057290 */ /* 0x000fe40008ffe4ff */
[----:B------:R-:W-:Y:S02]  /*20e0*/  UIADD3 UR8, UPT, UPT, UR6, 0xc300, UR8 ;  /* 0x0000c30006087890 */ /* 0x000fe4000fffe008 */
[----:B------:R-:W-:Y:S01]  /*20f0*/  UIADD3.X UR15, UPT, UPT, URZ, UR27, URZ, UP0, !UPT ;  /* 0x0000001bff0f7290 */ /* 0x000fe200087fe4ff */
[----:B------:R-:W-:Y:S01]  /*2100*/  UMOV UR28, 0x0 ;  /* 0x00000000001c7882 */ /* 0x000fe20000000000 */
[----:B------:R-:W-:Y:S01]  /*2110*/  UMOV UR29, 0x10000000 ;  /* 0x10000000001d7882 */ /* 0x000fe20000000000 */
[----:B------:R-:W-:Y:S01]  /*2120*/  UMOV UR19, UR35 ;  /* 0x0000002300137c82 */ /* 0x000fe20008000000 */
[----:B------:R-:W-:Y:S01]  /*2130*/  UMOV UR20, UR36 ;  /* 0x0000002400147c82 */ /* 0x000fe20008000000 */
[----:B------:R-:W-:Y:S01]  /*2140*/  UMOV UR12, UR36 ;  /* 0x00000024000c7c82 */ /* 0x000fe20008000000 */
[----:B------:R1:W-:Y:S01]  /*2150*/  UTMALDG.3D.MULTICAST.2CTA [UR16], [UR4], UR10, desc[UR28] ;  /* 0x00001c10040073b4 */ /* 0x0003e2000821180a */
[----:B------:R-:W-:Y:S01]  /*2160*/  UMOV UR9, UR17 ;  /* 0x0000001100097c82 */ /* 0x000fe20008000000 */
[----:B------:R-:W-:-:S04]  /*2170*/  UIADD3 UR13, UPT, UPT, UR13, 0x1, URZ ;  /* 0x000000010d0d7890 */ /* 0x000fc8000fffe0ff */
[----:B------:R-:W-:Y:S01]  /*2180*/  UISETP.NE.AND UP0, UPT, UR13, UR24, UPT ;  /* 0x000000180d00728c */ /* 0x000fe2000bf05270 */
[----:B-1----:R-:W-:Y:S01]  /*2190*/  UMOV UR10, UR18 ;  /* 0x00000012000a7c82 */ /* 0x002fe20008000000 */
[----:B------:R-:W-:Y:S01]  /*21a0*/  UMOV UR4, UR7 ;  /* 0x0000000700047c82 */ /* 0x000fe20008000000 */
[----:B------:R3:W-:Y:S06]  /*21b0*/  UTMALDG.3D.2CTA [UR8], [UR14], desc[UR28] ;  /* 0x00001c080e0075b4 */ /* 0x0007ec0008211000 */
[----:B---3--:R-:W-:Y:S05]  /*21c0*/  BRA.U UP0, `(.L_x_38) ;  /* 0xfffffffd00447547 */ /* 0x008fea000b83ffff */
.L_x_32:
[C---:B------:R-:W-:Y:S01]  /*21d0*/  LEA R3, R11.reuse, UR6, 0x3 ;  /* 0x000000060b037c11 */ /* 0x040fe2000f8e18ff */
[----:B------:R-:W-:Y:S01]  /*21e0*/  NOP ;  /* 0x0000000000007918 */ /* 0x000fe20000000000 */
[----:B-1----:R-:W-:Y:S02]  /*21f0*/  SHF.L.U32 R0, R10, 0x1f, RZ ;  /* 0x0000001f0a007819 */ /* 0x002fe400000006ff */
[----:B------:R-:W-:Y:S02]  /*2200*/  LEA R4, R11, UR6, 0x4 ;  /* 0x000000060b047c11 */ /* 0x000fe4000f8e20ff */
[----:B--2-4-:R-:W1:Y:S02]  /*2210*/  SYNCS.PHASECHK.TRANS64.TRYWAIT P0, [R3+URZ+0x90], R0 ;  /* 0x00009000030075a7 */ /* 0x014e6400080011ff */
[----:B-1----:R-:W-:Y:S05]  /*2220*/  @!P0 BRA `(.L_x_39) ;  /* 0x0000006c00308947 */ /* 0x002fea0003800000 */
.L_x_152:
[----:B------:R-:W2:Y:S01]  /*2230*/  LDS.128 R4, [R4+0x120] ;  /* 0x0001200004047984 */ /* 0x000ea20000000c00 */
[----:B------:R-:W-:Y:S01]  /*2240*/  UISETP.GE.AND UP0, UPT, UR45, 0x1, UPT ;  /* 0x000000012d00788c */ /* 0x000fe2000bf06270 */
[----:B------:R-:W-:Y:S01]  /*2250*/  @!PT LDS RZ, [RZ] ;  /* 0x00000000fffff984 */ /* 0x000fe20000000800 */
[----:B------:R-:W-:Y:S01]  /*2260*/  @!PT LDS RZ, [RZ] ;  /* 0x00000000fffff984 */ /* 0x000fe20000000800 */
[----:B------:R-:W-:Y:S01]  /*2270*/  @!PT LDS RZ, [RZ] ;  /* 0x00000000fffff984 */ /* 0x000fe20000000800 */
[----:B------:R-:W-:Y:S01]  /*2280*/  @!PT LDS RZ, [RZ] ;  /* 0x00000000fffff984 */ /* 0x000fe20000000800 */
[----:B------:R3:W-:Y:S06]  /*2290*/  MEMBAR.ALL.CTA ;  /* 0x0000000000007992 */ /* 0x0007ec0000008000 */
[----:B---3--:R-:W3:Y:S01]  /*22a0*/  FENCE.VIEW.ASYNC.S ;  /* 0x00000000000073c6 */ /* 0x008ee20000000000 */
[----:B--2---:R-:W-:-:S13]  /*22b0*/  LOP3.LUT P0, RZ, R6, 0x1, RZ, 0xc0, !PT ;  /* 0x0000000106ff7812 */ /* 0x004fda000780c0ff */
[----:B---3--:R-:W-:Y:S01]  /*22c0*/  VOTEU.ANY UP1, P0 ;  /* 0x0000000000ff7886 */ /* 0x008fe20000020100 */
[----:B------:R-:W-:-:S13]  /*22d0*/  PLOP3.LUT P0, PT, PT, PT, UP1, 0x80, 0x8 ;  /* 0x000000000008781c */ /* 0x000fda0003f0f018 */
[----:B-1----:R-:W-:Y:S02]  /*22e0*/  @P0 LOP3.LUT R0, R5, 0xffff, RZ, 0xc0, !PT ;  /* 0x0000ffff05000812 */ /* 0x002fe400078ec0ff */
[----:B------:R-:W-:Y:S02]  /*22f0*/  @P0 MOV R2, R4 ;  /* 0x0000000400020202 */ /* 0x000fe40000000f00 */
[----:B------:R-:W-:Y:S01]  /*2300*/  @P0 R2UR UR5, R0 ;  /* 0x00000000000502ca */ /* 0x000fe200000e0000 */
[----:B------:R-:W-:Y:S01]  /*2310*/  VIADD R0, R3, 0xa0 ;  /* 0x000000a003007836 */ /* 0x000fe20000000000 */
[----:B------:R-:W-:Y:S02]  /*2320*/  @P0 SHF.R.U32.HI R4, RZ, 0x10, R5 ;  /* 0x00000010ff040819 */ /* 0x000fe40000011605 */
[----:B------:R-:W-:Y:S02]  /*2330*/  @P0 R2UR UR8, R2 ;  /* 0x00000000020802ca */ /* 0x000fe400000e0000 */
[----:B------:R-:W-:-:S02]  /*2340*/  PRMT R0, RZ, 0x654, R0 ;  /* 0x00000654ff007816 */ /* 0x000fc40000000000 */
[----:B------:R-:W-:Y:S02]  /*2350*/  @P0 R2UR UR4, R4 ;  /* 0x00000000040402ca */ /* 0x000fe400000e0000 */
[----:B------:R1:W-:Y:S03]  /*2360*/  SYNCS.ARRIVE.TRANS64.RED.A1T0 RZ, [R0+URZ], RZ ;  /* 0x000000ff00ff79a7 */ /* 0x0003e600081004ff */
[----:B------:R-:W-:-:S04]  /*2370*/  @UP1 UMOV UR30, UR5 ;  /* 0x00000005001e1c82 */ /* 0x000fc80008000000 */
[----:B------:R-:W-:-:S04]  /*2380*/  @UP1 UMOV UR31, UR8 ;  /* 0x00000008001f1c82 */ /* 0x000fc80008000000 */
[----:B------:R-:W-:Y:S01]  /*2390*/  @UP1 UMOV UR36, UR4 ;  /* 0x0000000400241c82 */ /* 0x000fe20008000000 */
[----:B------:R-:W-:Y:S05]  /*23a0*/  BRA.U !UP0, `(.L_x_40) ;  /* 0x0000000108d47547 */ /* 0x000fea000b800000 */
[----:B------:R-:W2:Y:S01]  /*23b0*/  LDCU.128 UR12, c[0x0][0xb10] ;  /* 0x00016200ff0c77ac */ /* 0x000ea20008000c00 */
[----:B------:R-:W3:Y:S01]  /*23c0*/  LDCU UR24, c[0x0][0xb20] ;  /* 0x00016400ff1877ac */ /* 0x000ee20008000800 */
[----:B------:R-:W4:Y:S01]  /*23d0*/  LDCU UR20, c[0x0][0xb0c] ;  /* 0x00016180ff1477ac */ /* 0x000f220008000800 */
[----:B------:R-:W1:Y:S01]  /*23e0*/  LDCU.64 UR10, c[0x0][0xb28] ;  /* 0x00016500ff0a77ac */ /* 0x000e620008000a00 */
[----:B------:R-:W-:Y:S02]  /*23f0*/  UISETP.NE.AND UP3, UPT, UR45, 0x1, UPT ;  /* 0x000000012d00788c */ /* 0x000fe4000bf65270 */
[----:B--2---:R-:W-:Y:S02]  /*2400*/  UIMAD.WIDE.U32 UR8, UR37, UR15, URZ ;  /* 0x0000000f250872a5 */ /* 0x004fe4000f8e00ff */
[----:B------:R-:W-:Y:S02]  /*2410*/  UIMAD.WIDE.U32 UR4, UR38, UR12, URZ ;  /* 0x0000000c260472a5 */ /* 0x000fe4000f8e00ff */
[----:B------:R-:W-:-:S02]  /*2420*/  UISETP.NE.AND UP0, UPT, UR14, 0x1, UPT ;  /* 0x000000010e00788c */ /* 0x000fc4000bf05270 */
[----:B------:R-:W-:Y:S01]  /*2430*/  UIMAD.WIDE.U32 UR28, UR30, UR15, URZ ;  /* 0x0000000f1e1c72a5 */ /* 0x000fe2000f8e00ff */
[----:B------:R-:W-:Y:S02]  /*2440*/  UMOV UR8, UR9 ;  /* 0x0000000900087c82 */ /* 0x000fe40008000000 */
[----:B------:R-:W-:Y:S01]  /*2450*/  UMOV UR4, UR5 ;  /* 0x0000000500047c82 */ /* 0x000fe20008000000 */
[----:B---3--:R-:W-:Y:S02]  /*2460*/  USHF.R.U32.HI UR8, URZ, UR24, UR8 ;  /* 0x00000018ff087299 */ /* 0x008fe40008011608 */
[----:B----4-:R-:W-:Y:S02]  /*2470*/  UISETP.NE.AND UP2, UPT, UR20, 0x1, UPT ;  /* 0x000000011400788c */ /* 0x010fe4000bf45270 */
[----:B------:R-:W-:Y:S02]  /*2480*/  USHF.R.U32.HI UR4, URZ, UR13, UR4 ;  /* 0x0000000dff047299 */ /* 0x000fe40008011604 */
[----:B------:R-:W-:-:S02]  /*2490*/  USEL UR5, UR37, UR8, !UP0 ;  /* 0x0000000825057287 */ /* 0x000fc4000c000000 */
[----:B------:R-:W-:Y:S02]  /*24a0*/  USEL UR8, UR38, UR4, !UP2 ;  /* 0x0000000426087287 */ /* 0x000fe4000d000000 */
[----:B-1----:R-:W-:Y:S01]  /*24b0*/  UIMAD.WIDE.U32 UR16, UR5, UR10, URZ ;  /* 0x0000000a051072a5 */ /* 0x002fe2000f8e00ff */
[----:B------:R-:W-:Y:S01]  /*24c0*/  UMOV UR4, UR29 ;  /* 0x0000001d00047c82 */ /* 0x000fe20008000000 */
[----:B------:R-:W-:Y:S02]  /*24d0*/  UIMAD.WIDE.U32 UR18, UR31, UR12, URZ ;  /* 0x0000000c1f1272a5 */ /* 0x000fe4000f8e00ff */
[----:B------:R-:W-:-:S03]  /*24e0*/  UIMAD.WIDE.U32 UR28, UR8, UR10, URZ ;  /* 0x0000000a081c72a5 */ /* 0x000fc6000f8e00ff */
[----:B------:R-:W-:Y:S01]  /*24f0*/  UMOV UR16, UR17 ;  /* 0x0000001100107c82 */ /* 0x000fe20008000000 */
[----:B------:R-:W-:Y:S02]  /*2500*/  USHF.R.U32.HI UR4, URZ, UR24, UR4 ;  /* 0x00000018ff047299 */ /* 0x000fe40008011604 */
[----:B------:R-:W-:Y:S01]  /*2510*/  @UP3 USHF.R.U32.HI UR5, URZ, UR11, UR16 ;  /* 0x0000000bff053299 */ /* 0x000fe20008011610 */
[----:B------:R-:W-:Y:S01]  /*2520*/  UMOV UR18, UR19 ;  /* 0x0000001300127c82 */ /* 0x000fe20008000000 */
[----:B------:R-:W-:Y:S01]  /*2530*/  UMOV UR28, UR29 ;  /* 0x0000001d001c7c82 */ /* 0x000fe20008000000 */
[----:B------:R-:W-:Y:S02]  /*2540*/  USHF.R.U32.HI UR13, URZ, UR13, UR18 ;  /* 0x0000000dff0d7299 */ /* 0x000fe40008011612 */
[----:B------:R-:W-:Y:S02]  /*2550*/  USEL UR4, UR30, UR4, !UP0 ;  /* 0x000000041e047287 */ /* 0x000fe4000c000000 */
[----:B------:R-:W-:-:S02]  /*2560*/  @UP3 USHF.R.U32.HI UR8, URZ, UR11, UR28 ;  /* 0x0000000bff083299 */ /* 0x000fc4000801161c */
[----:B------:R-:W-:Y:S02]  /*2570*/  UIMAD UR9, UR45, UR5, URZ ;  /* 0x000000052d0972a4 */ /* 0x000fe4000f8e02ff */
[----:B------:R-:W-:Y:S02]  /*2580*/  USEL UR5, UR31, UR13, !UP2 ;  /* 0x0000000d1f057287 */ /* 0x000fe4000d000000 */
[----:B------:R-:W-:Y:S02]  /*2590*/  UIMAD UR12, UR45, UR8, URZ ;  /* 0x000000082d0c72a4 */ /* 0x000fe4000f8e02ff */
[----:B------:R-:W-:Y:S02]  /*25a0*/  UISETP.GE.AND UP0, UPT, UR4, UR9, UPT ;  /* 0x000000090400728c */ /* 0x000fe4000bf06270 */
[----:B------:R-:W-:Y:S02]  /*25b0*/  UIMAD.WIDE.U32 UR16, UR4, UR10, URZ ;  /* 0x0000000a041072a5 */ /* 0x000fe4000f8e00ff */
[----:B------:R-:W-:-:S02]  /*25c0*/  UISETP.GE.OR UP0, UPT, UR5, UR12, UP0 ;  /* 0x0000000c0500728c */ /* 0x000fc40008706670 */
        /* <DEDUP_REMOVED lines=19> */
.L_x_40:
[----:B------:R-:W2:Y:S02]  /*2700*/  LDCU UR4, c[0x0][0xb30] ;  /* 0x00016600ff0477ac */ /* 0x000ea40008000800 */
[----:B--2---:R-:W-:-:S09]  /*2710*/  UISETP.NE.AND UP0, UPT, UR4, 0x1, UPT ;  /* 0x000000010400788c */ /* 0x004fd2000bf05270 */
[----:B------:R-:W-:Y:S05]  /*2720*/  BRA.U UP0, `(.L_x_41) ;  /* 0x0000000100447547 */ /* 0x000fea000b800000 */
[----:B------:R-:W2:Y:S01]  /*2730*/  LDCU.128 UR12, c[0x0][0xb10] ;  /* 0x00016200ff0c77ac */ /* 0x000ea20008000c00 */
[----:B------:R-:W3:Y:S01]  /*2740*/  LDCU UR10, c[0x0][0xb0c] ;  /* 0x00016180ff0a77ac */ /* 0x000ee20008000800 */
[----:B------:R-:W4:Y:S01]  /*2750*/  LDCU UR11, c[0x0][0xb20] ;  /* 0x00016400ff0b77ac */ /* 0x000f220008000800 */
[----:B--2---:R-:W-:Y:S02]  /*2760*/  UIMAD.WIDE.U32 UR8, UR31, UR12, URZ ;  /* 0x0000000c1f0872a5 */ /* 0x004fe4000f8e00ff */
[----:B------:R-:W-:Y:S02]  /*2770*/  UIMAD.WIDE.U32 UR4, UR30, UR15, URZ ;  /* 0x0000000f1e0472a5 */ /* 0x000fe4000f8e00ff */
[----:B---3--:R-:W-:Y:S02]  /*2780*/  UISETP.NE.AND UP2, UPT, UR10, 0x1, UPT ;  /* 0x000000010a00788c */ /* 0x008fe4000bf45270 */
[----:B------:R-:W-:Y:S01]  /*2790*/  UISETP.NE.AND UP0, UPT, UR14, 0x1, UPT ;  /* 0x000000010e00788c */ /* 0x000fe2000bf05270 */
[----:B------:R-:W-:-:S02]  /*27a0*/  UMOV UR8, UR9 ;  /* 0x0000000900087c82 */ /* 0x000fc40008000000 */
[----:B------:R-:W-:Y:S01]  /*27b0*/  UMOV UR4, UR5 ;  /* 0x0000000500047c82 */ /* 0x000fe20008000000 */
[----:B------:R-:W-:Y:S02]  /*27c0*/  USHF.R.U32.HI UR13, URZ, UR13, UR8 ;  /* 0x0000000dff0d7299 */ /* 0x000fe40008011608 */
[----:B----4-:R-:W-:Y:S02]  /*27d0*/  USHF.R.U32.HI UR4, URZ, UR11, UR4 ;  /* 0x0000000bff047299 */ /* 0x010fe40008011604 */
[----:B------:R-:W-:Y:S02]  /*27e0*/  USEL UR5, UR31, UR13, !UP2 ;  /* 0x0000000d1f057287 */ /* 0x000fe4000d000000 */
[----:B------:R-:W-:-:S04]  /*27f0*/  USEL UR4, UR30, UR4, !UP0 ;  /* 0x000000041e047287 */ /* 0x000fc8000c000000 */
[----:B------:R-:W-:Y:S02]  /*2800*/  UIADD3 UR8, UPT, UPT, UR5, -UR4, URZ ;  /* 0x8000000405087290 */ /* 0x000fe4000fffe0ff */
[----:B------:R-:W-:Y:S02]  /*2810*/  UIADD3 UR4, UPT, UPT, -UR5, UR4, URZ ;  /* 0x0000000405047290 */ /* 0x000fe4000fffe1ff */
[----:B------:R-:W-:Y:S02]  /*2820*/  UIMAD UR30, UR8, UR14, UR30 ;  /* 0x0000000e081e72a4 */ /* 0x000fe4000f8e021e */
[----:B------:R-:W-:-:S12]  /*2830*/  UIMAD UR31, UR4, UR10, UR31 ;  /* 0x0000000a041f72a4 */ /* 0x000fd8000f8e021f */
.L_x_41:
[----:B------:R-:W-:Y:S01]  /*2840*/  VIADD R11, R11, 0x1 ;  /* 0x000000010b0b7836 */ /* 0x000fe20000000000 */
[----:B------:R-:W-:Y:S01]  /*2850*/  R2UR UR4, R50 ;  /* 0x00000000320472ca */ /* 0x000fe200000e0000 */
[----:B------:R-:W-:Y:S01]  /*2860*/  UIADD3 UR24, UPT, UPT, UR30, UR63, URZ ;  /* 0x0000003f1e187290 */ /* 0x000fe2000fffe0ff */
[----:B------:R-:W-:Y:S02]  /*2870*/  PLOP3.LUT P1, PT, PT, PT, PT, 0x80, 0x8 ;  /* 0x000000000008781c */ /* 0x000fe40003f2f070 */
[----:B------:R-:W-:-:S04]  /*2880*/  ISETP.NE.AND P0, PT, R11, 0x2, PT ;  /* 0x000000020b00780c */ /* 0x000fc80003f05270 */
[----:B-1----:R-:W-:Y:S02]  /*2890*/  SEL R0, RZ, 0x1, P0 ;  /* 0x00000001ff007807 */ /* 0x002fe40000000000 */
[----:B------:R-:W-:Y:S02]  /*28a0*/  SEL R11, R11, RZ, P0 ;  /* 0x000000ff0b0b7207 */ /* 0x000fe40000000000 */
[----:B------:R-:W-:Y:S01]  /*28b0*/  LOP3.LUT R10, R10, R0, RZ, 0x3c, !PT ;  /* 0x000000000a0a7212 */ /* 0x000fe200078e3cff */
[----:B------:R-:W-:Y:S01]  /*28c0*/  UIADD3 UR20, UPT, UPT, UR31, UR4, URZ ;  /* 0x000000041f147290 */ /* 0x000fe2000fffe0ff */
[----:B------:R-:W-:Y:S11]  /*28d0*/  BRA.U UP1, `(.L_x_42) ;  /* 0xfffffff101287547 */ /* 0x000ff6000b83ffff */
[----:B------:R-:W-:Y:S01]  /*28e0*/  UIADD3 UR8, UPT, UPT, UR6, 0x20, URZ ;  /* 0x0000002006087890 */ /* 0x000fe2000fffe0ff */
[----:B------:R-:W-:-:S03]  /*28f0*/  SHF.L.U32 R2, R12, 0x1f, RZ ;  /* 0x0000001f0c027819 */ /* 0x000fc600000006ff */
[----:B------:R-:W-:-:S09]  /*2900*/  ULEA UR4, UR7, UR8, 0x3 ;  /* 0x0000000807047291 */ /* 0x000fd2000f8e18ff */
[----:B------:R-:W1:Y:S02]  /*2910*/  SYNCS.PHASECHK.TRANS64.TRYWAIT P0, [UR4], R2 ;  /* 0x00000002ff0075a7 */ /* 0x000e640008001104 */
[----:B-1----:R-:W-:Y:S05]  /*2920*/  @!P0 BRA `(.L_x_43) ;  /* 0x0000006400848947 */ /* 0x002fea0003800000 */
.L_x_154:
[----:B------:R-:W-:-:S04]  /*2930*/  UIADD3 UR4, UPT, UPT, UR7, 0x1, URZ ;  /* 0x0000000107047890 */ /* 0x000fc8000fffe0ff */
[----:B------:R-:W-:-:S04]  /*2940*/  UISETP.NE.AND UP0, UPT, UR4, 0x4, UPT ;  /* 0x000000040400788c */ /* 0x000fc8000bf05270 */
[----:B------:R-:W-:Y:S02]  /*2950*/  USEL UR6, URZ, 0x1, UP0 ;  /* 0x00000001ff067887 */ /* 0x000fe40008000000 */
[----:B------:R-:W-:-:S04]  /*2960*/  USEL UR4, UR4, URZ, UP0 ;  /* 0x000000ff04047287 */ /* 0x000fc80008000000 */
[----:B------:R-:W-:Y:S01]  /*2970*/  ULEA UR5, UR4, UR8, 0x3 ;  /* 0x0000000804057291 */ /* 0x000fe2000f8e18ff */
[----:B-1----:R-:W-:-:S04]  /*2980*/  LOP3.LUT R2, R12, UR6, RZ, 0x3c, !PT ;  /* 0x000000060c027c12 */ /* 0x002fc8000f8e3cff */
[----:B------:R-:W-:-:S04]  /*2990*/  SHF.L.U32 R3, R2, 0x1f, RZ ;  /* 0x0000001f02037819 */ /* 0x000fc800000006ff */
[----:B------:R-:W1:Y:S02]  /*29a0*/  SYNCS.PHASECHK.TRANS64.TRYWAIT P0, [UR5], R3 ;  /* 0x00000003ff0075a7 */ /* 0x000e640008001105 */
[----:B-1----:R-:W-:Y:S05]  /*29b0*/  @!P0 BRA `(.L_x_44) ;  /* 0x0000006400788947 */ /* 0x002fea0003800000 */
.L_x_156:
[----:B------:R-:W-:-:S04]  /*29c0*/  UIADD3 UR4, UPT, UPT, UR4, 0x1, URZ ;  /* 0x0000000104047890 */ /* 0x000fc8000fffe0ff */
[----:B------:R-:W-:-:S04]  /*29d0*/  UISETP.NE.AND UP0, UPT, UR4, 0x4, UPT ;  /* 0x000000040400788c */ /* 0x000fc8000bf05270 */
[----:B------:R-:W-:Y:S02]  /*29e0*/  USEL UR6, URZ, 0x1, UP0 ;  /* 0x00000001ff067887 */ /* 0x000fe40008000000 */
[----:B------:R-:W-:-:S04]  /*29f0*/  USEL UR4, UR4, URZ, UP0 ;  /* 0x000000ff04047287 */ /* 0x000fc80008000000 */
[----:B------:R-:W-:Y:S01]  /*2a00*/  ULEA UR5, UR4, UR8, 0x3 ;  /* 0x0000000804057291 */ /* 0x000fe2000f8e18ff */
[----:B------:R-:W-:-:S04]  /*2a10*/  LOP3.LUT R2, R2, UR6, RZ, 0x3c, !PT ;  /* 0x0000000602027c12 */ /* 0x000fc8000f8e3cff */
[----:B-1----:R-:W-:-:S04]  /*2a20*/  SHF.L.U32 R3, R2, 0x1f, RZ ;  /* 0x0000001f02037819 */ /* 0x002fc800000006ff */
[----:B------:R-:W1:Y:S02]  /*2a30*/  SYNCS.PHASECHK.TRANS64.TRYWAIT P0, [UR5], R3 ;  /* 0x00000003ff0075a7 */ /* 0x000e640008001105 */
[----:B-1----:R-:W-:Y:S05]  /*2a40*/  @!P0 BRA `(.L_x_45) ;  /* 0x00000064006c8947 */ /* 0x002fea0003800000 */
.L_x_158:
[----:B------:R-:W-:-:S04]  /*2a50*/  UIADD3 UR4, UPT, UPT, UR4, 0x1, URZ ;  /* 0x0000000104047890 */ /* 0x000fc8000fffe0ff */
[----:B------:R-:W-:-:S04]  /*2a60*/  UISETP.NE.AND UP0, UPT, UR4, 0x4, UPT ;  /* 0x000000040400788c */ /* 0x000fc8000bf05270 */
[----:B------:R-:W-:Y:S02]  /*2a70*/  USEL UR5, URZ, 0x1, UP0 ;  /* 0x00000001ff057887 */ /* 0x000fe40008000000 */
[----:B------:R-:W-:-:S04]  /*2a80*/  USEL UR4, UR4, URZ, UP0 ;  /* 0x000000ff04047287 */ /* 0x000fc80008000000 */
[----:B------:R-:W-:Y:S01]  /*2a90*/  ULEA UR4, UR4, UR8, 0x3 ;  /* 0x0000000804047291 */ /* 0x000fe2000f8e18ff */
[----:B------:R-:W-:-:S04]  /*2aa0*/  LOP3.LUT R2, R2, UR5, RZ, 0x3c, !PT ;  /* 0x0000000502027c12 */ /* 0x000fc8000f8e3cff */
[----:B------:R-:W-:Y:S01]  /*2ab0*/  SHF.L.U32 R2, R2, 0x1f, RZ ;  /* 0x0000001f02027819 */ /* 0x000fe200000006ff */
[----:B-1----:R-:W-:-:S07]  /*2ac0*/  IMAD.U32 R0, RZ, RZ, UR4 ;  /* 0x00000004ff007e24 */ /* 0x002fce000f8e00ff */
.L_x_46:
[----:B-1----:R1:W2:Y:S02]  /*2ad0*/  SYNCS.PHASECHK.TRANS64.TRYWAIT P0, [R0+URZ], R2 ;  /* 0x00000002000075a7 */ /* 0x0022a400080011ff */
[----:B--2---:R-:W-:Y:S05]  /*2ae0*/  @!P0 NANOSLEEP.SYNCS 0x989680 ;  /* 0x009896800000895d */ /* 0x004fea0003900000 */
[----:B------:R-:W2:Y:S02]  /*2af0*/  @!P0 SYNCS.PHASECHK.TRANS64 P0, [R0+URZ], R2 ;  /* 0x00000002000085a7 */ /* 0x000ea400080010ff */
[----:B--2---:R-:W-:Y:S05]  /*2b00*/  @P0 EXIT ;  /* 0x000000000000094d */ /* 0x004fea0003800000 */
[----:B------:R-:W-:Y:S05]  /*2b10*/  BRA `(.L_x_46) ;  /* 0xfffffffc00ec7947 */ /* 0x000fea000383ffff */
.L_x_22:
[----:B------:R-:W-:-:S04]  /*2b20*/  UISETP.NE.AND UP0, UPT, UR47, URZ, UPT ;  /* 0x000000ff2f00728c */ /* 0x000fc8000bf05270 */
[----:B------:R-:W-:-:S09]  /*2b30*/  UISETP.NE.OR UP0, UPT, UR25, 0x1, UP0 ;  /* 0x000000011900788c */ /* 0x000fd20008705670 */
[----:B------:R-:W-:Y:S05]  /*2b40*/  BRA.U UP0, `(.L_x_47) ;  /* 0x0000000500487547 */ /* 0x000fea000b800000 */
[----:B------:R-:W-:Y:S01]  /*2b50*/  ISETP.GE.U32.AND P2, PT, R0, 0x4, PT ;  /* 0x000000040000780c */ /* 0x000fe20003f46070 */
[----:B------:R-:W-:Y:S01]  /*2b60*/  IMAD.MOV.U32 R12, RZ, RZ, 0x1 ;  /* 0x00000001ff0c7424 */ /* 0x000fe200078e00ff */
[----:B------:R-:W-:Y:S02]  /*2b70*/  CS2R R10, SRZ ;  /* 0x00000000000a7805 */ /* 0x000fe4000001ff00 */
[----:B------:R-:W-:Y:S01]  /*2b80*/  CS2R R8, SRZ ;  /* 0x0000000000087805 */ /* 0x000fe2000001ff00 */
[----:B------:R-:W-:Y:S01]  /*2b90*/  UMOV UR6, 0x400 ;  /* 0x0000040000067882 */ /* 0x000fe20000000000 */
[----:B------:R-:W-:Y:S01]  /*2ba0*/  UMOV UR5, URZ ;  /* 0x000000ff00057c82 */ /* 0x000fe20008000000 */
[----:B------:R-:W-:-:S12]  /*2bb0*/  ULEA UR6, UR47, UR6, 0x18 ;  /* 0x000000062f067291 */ /* 0x000fd8000f8ec0ff */
.L_x_51:
[----:B------:R-:W-:Y:S02]  /*2bc0*/  LEA R2, R8, UR6, 0x3 ;  /* 0x0000000608027c11 */ /* 0x000fe4000f8e18ff */
[----:B------:R-:W-:-:S03]  /*2bd0*/  SHF.L.U32 R4, R9, 0x1f, RZ ;  /* 0x0000001f09047819 */ /* 0x000fc600000006ff */
[----:B------:R-:W-:Y:S01]  /*2be0*/  VIADD R5, R2, 0x100 ;  /* 0x0000010002057836 */ /* 0x000fe20000000000 */
[----:B------:R-:W1:Y:S02]  /*2bf0*/  SYNCS.PHASECHK.TRANS64.TRYWAIT P0, [R2+URZ+0xf0], R4 ;  /* 0x0000f004020075a7 */ /* 0x000e6400080011ff */
[----:B-1----:R-:W-:Y:S05]  /*2c00*/  @!P0 BRA `(.L_x_48) ;  /* 0x0000006400148947 */ /* 0x002fea0003800000 */
.L_x_159:
[----:B------:R-:W-:Y:S01]  /*2c10*/  ULEA UR4, UR5, UR6, 0x3 ;  /* 0x0000000605047291 */ /* 0x000fe2000f8e18ff */
[----:B-1----:R-:W-:Y:S01]  /*2c20*/  PRMT R2, RZ, 0x654, R5 ;  /* 0x00000654ff027816 */ /* 0x002fe20000000005 */
[----:B------:R-:W-:Y:S01]  /*2c30*/  @!P2 IMAD.MOV.U32 R4, RZ, RZ, 0x10 ;  /* 0x00000010ff04a424 */ /* 0x000fe200078e00ff */
[----:B------:R-:W-:Y:S01]  /*2c40*/  SHF.L.U32 R5, R12, 0x1f, RZ ;  /* 0x0000001f0c057819 */ /* 0x000fe200000006ff */
[----:B------:R-:W-:Y:S01]  /*2c50*/  UIADD3 UR7, UPT, UPT, UR4, 0x90, URZ ;  /* 0x0000009004077890 */ /* 0x000fe2000fffe0ff */
[----:B------:R1:W-:Y:S05]  /*2c60*/  SYNCS.ARRIVE.TRANS64.RED.A1T0 RZ, [R2+URZ], RZ ;  /* 0x000000ff02ff79a7 */ /* 0x0003ea00081004ff */
[----:B------:R-:W-:Y:S01]  /*2c70*/  IMAD.U32 R6, RZ, RZ, UR7 ;  /* 0x00000007ff067e24 */ /* 0x000fe2000f8e00ff */
[----:B------:R-:W2:Y:S04]  /*2c80*/  SYNCS.PHASECHK.TRANS64.TRYWAIT P0, [UR4+0xa0], R5 ;  /* 0x0000a005ff0075a7 */ /* 0x000ea80008001104 */
[----:B------:R-:W-:Y:S01]  /*2c90*/  PRMT R6, R0, 0x654, R6 ;  /* 0x0000065400067816 */ /* 0x000fe20000000006 */
[----:B-12---:R-:W-:Y:S06]  /*2ca0*/  @!P0 BRA `(.L_x_49) ;  /* 0x0000006400008947 */ /* 0x006fec0003800000 */
.L_x_161:
[----:B------:R-:W-:Y:S01]  /*2cb0*/  ULEA UR8, UR5, UR6, 0x4 ;  /* 0x0000000605087291 */ /* 0x000fe2000f8e20ff */
[----:B------:R-:W-:Y:S01]  /*2cc0*/  SEL R3, R6, R3, !P2 ;  /* 0x0000000306037207 */ /* 0x000fe20005000000 */
[----:B------:R-:W-:Y:S01]  /*2cd0*/  UIADD3 UR9, UPT, UPT, UR4, 0x90, URZ ;  /* 0x0000009004097890 */ /* 0x000fe2000fffe0ff */
[----:B-1----:R-:W-:Y:S01]  /*2ce0*/  LEA R2, R11, UR6, 0x3 ;  /* 0x000000060b027c11 */ /* 0x002fe2000f8e18ff */
[----:B------:R-:W-:Y:S01]  /*2cf0*/  UIADD3 UR8, UPT, UPT, UR8, 0x120, URZ ;  /* 0x0000012008087890 */ /* 0x000fe2000fffe0ff */
[----:B------:R1:W-:Y:S01]  /*2d00*/  @!P2 SYNCS.ARRIVE.TRANS64.RED RZ, [R3+URZ], R4 ;  /* 0x0000000403ffa9a7 */ /* 0x0003e200080004ff */
[----:B------:R-:W-:Y:S01]  /*2d10*/  UIADD3 UR4, UPT, UPT, UR5, 0x1, URZ ;  /* 0x0000000105047890 */ /* 0x000fe2000fffe0ff */
[----:B------:R-:W-:-:S03]  /*2d20*/  VIADD R8, R8, 0x1 ;  /* 0x0000000108087836 */ /* 0x000fc60000000000 */
[----:B------:R-:W-:Y:S02]  /*2d30*/  UISETP.NE.AND UP0, UPT, UR4, 0x2, UPT ;  /* 0x000000020400788c */ /* 0x000fe4000bf05270 */
[----:B------:R-:W-:Y:S01]  /*2d40*/  ISETP.NE.AND P0, PT, R8, 0x2, PT ;  /* 0x000000020800780c */ /* 0x000fe20003f05270 */
[----:B------:R-:W-:Y:S06]  /*2d50*/  UGETNEXTWORKID.BROADCAST [UR8], [UR9] ;  /* 0x00000000080073ca */ /* 0x000fec0008000100 */
[----:B------:R-:W-:Y:S02]  /*2d60*/  USEL UR7, URZ, 0x1, UP0 ;  /* 0x00000001ff077887 */ /* 0x000fe40008000000 */
[----:B------:R-:W-:-:S04]  /*2d70*/  USEL UR5, UR4, URZ, UP0 ;  /* 0x000000ff04057287 */ /* 0x000fc80008000000 */
[----:B------:R-:W-:Y:S02]  /*2d80*/  LOP3.LUT R12, R12, UR7, RZ, 0x3c, !PT ;  /* 0x000000070c0c7c12 */ /* 0x000fe4000f8e3cff */
[----:B-1----:R-:W-:-:S04]  /*2d90*/  SHF.L.U32 R4, R10, 0x1f, RZ ;  /* 0x0000001f0a047819 */ /* 0x002fc800000006ff */
[----:B------:R-:W1:Y:S02]  /*2da0*/  SYNCS.PHASECHK.TRANS64.TRYWAIT P1, [R2+URZ+0x90], R4 ;  /* 0x00009004020075a7 */ /* 0x000e6400080211ff */
[----:B-1----:R-:W-:Y:S05]  /*2db0*/  @!P1 BRA `(.L_x_50) ;  /* 0x0000006000d49947 */ /* 0x002fea0003800000 */
.L_x_162:
[C---:B-1----:R-:W-:Y:S01]  /*2dc0*/  LEA R4, R11.reuse, UR6, 0x4 ;  /* 0x000000060b047c11 */ /* 0x042fe2000f8e20ff */
[----:B------:R-:W-:Y:S01]  /*2dd0*/  VIADD R2, R2, 0xa0 ;  /* 0x000000a002027836 */ /* 0x000fe20000000000 */
[----:B------:R-:W-:Y:S01]  /*2de0*/  SEL R8, R8, RZ, P0 ;  /* 0x000000ff08087207 */ /* 0x000fe20000000000 */
[----:B------:R-:W-:-:S03]  /*2df0*/  VIADD R11, R11, 0x1 ;  /* 0x000000010b0b7836 */ /* 0x000fc60000000000 */
[----:B------:R-:W1:Y:S01]  /*2e00*/  LDS.128 R4, [R4+0x120] ;  /* 0x0001200004047984 */ /* 0x000e620000000c00 */
[----:B------:R-:W-:Y:S02]  /*2e10*/  PRMT R2, RZ, 0x654, R2 ;  /* 0x00000654ff027816 */ /* 0x000fe40000000002 */
[C---:B------:R-:W-:Y:S01]  /*2e20*/  ISETP.NE.AND P1, PT, R11.reuse, 0x2, PT ;  /* 0x000000020b00780c */ /* 0x040fe20003f25270 */
[----:B------:R-:W-:Y:S01]  /*2e30*/  @!PT LDS RZ, [RZ] ;  /* 0x00000000fffff984 */ /* 0x000fe20000000800 */
[----:B------:R-:W-:Y:S01]  /*2e40*/  @!PT LDS RZ, [RZ] ;  /* 0x00000000fffff984 */ /* 0x000fe20000000800 */
[----:B------:R-:W-:Y:S01]  /*2e50*/  @!PT LDS RZ, [RZ] ;  /* 0x00000000fffff984 */ /* 0x000fe20000000800 */
[----:B------:R-:W-:Y:S01]  /*2e60*/  @!PT LDS RZ, [RZ] ;  /* 0x00000000fffff984 */ /* 0x000fe20000000800 */
[----:B------:R2:W-:Y:S06]  /*2e70*/  MEMBAR.ALL.CTA ;  /* 0x0000000000007992 */ /* 0x0005ec0000008000 */
[----:B--2---:R-:W2:Y:S01]  /*2e80*/  FENCE.VIEW.ASYNC.S ;  /* 0x00000000000073c6 */ /* 0x004ea20000000000 */
[----:B------:R-:W-:Y:S01]  /*2e90*/  SEL R11, R11, RZ, P1 ;  /* 0x000000ff0b0b7207 */ /* 0x000fe20000800000 */
[----:B--2---:R2:W-:Y:S01]  /*2ea0*/  SYNCS.ARRIVE.TRANS64.RED.A1T0 RZ, [R2+URZ], RZ ;  /* 0x000000ff02ff79a7 */ /* 0x0045e200081004ff */
[----:B-1----:R-:W-:-:S02]  /*2eb0*/  LOP3.LUT P3, RZ, R6, 0x1, RZ, 0xc0, !PT ;  /* 0x0000000106ff7812 */ /* 0x002fc4000786c0ff */
[----:B------:R-:W-:-:S04]  /*2ec0*/  SEL R4, RZ, 0x1, P1 ;  /* 0x00000001ff047807 */ /* 0x000fc80000800000 */
[----:B------:R-:W-:Y:S02]  /*2ed0*/  LOP3.LUT R10, R10, R4, RZ, 0x3c, !PT ;  /* 0x000000040a0a7212 */ /* 0x000fe400078e3cff */
[----:B--2---:R-:W-:-:S04]  /*2ee0*/  SEL R2, RZ, 0x1, P0 ;  /* 0x00000001ff027807 */ /* 0x004fc80000000000 */
[----:B------:R-:W-:Y:S01]  /*2ef0*/  LOP3.LUT R9, R9, R2, RZ, 0x3c, !PT ;  /* 0x0000000209097212 */ /* 0x000fe200078e3cff */
[----:B------:R-:W-:Y:S06]  /*2f00*/  @P3 BRA `(.L_x_51) ;  /* 0xfffffffc002c3947 */ /* 0x000fec000383ffff */
[----:B------:R-:W-:Y:S01]  /*2f10*/  ULEA UR4, UR5, UR6, 0x3 ;  /* 0x0000000605047291 */ /* 0x000fe2000f8e18ff */
[----:B------:R-:W-:-:S08]  /*2f20*/  SHF.L.U32 R2, R12, 0x1f, RZ ;  /* 0x0000001f0c027819 */ /* 0x000fd000000006ff */
[----:B------:R-:W1:Y:S02]  /*2f30*/  SYNCS.PHASECHK.TRANS64 P0, [UR4+0xa0], R2 ;  /* 0x0000a002ff0075a7 */ /* 0x000e640008001004 */
[----:B-1----:R-:W-:Y:S05]  /*2f40*/  @P0 BRA `(.L_x_52) ;  /* 0x0000000000080947 */ /* 0x002fea0003800000 */
[----:B------:R-:W1:Y:S02]  /*2f50*/  SYNCS.PHASECHK.TRANS64.TRYWAIT P0, [UR4+0xa0], R2 ;  /* 0x0000a002ff0075a7 */ /* 0x000e640008001104 */
[----:B-1----:R-:W-:Y:S05]  /*2f60*/  @!P0 BRA `(.L_x_53) ;  /* 0x00000060007c8947 */ /* 0x002fea0003800000 */
.L_x_52:
[----:B------:R-:W-:-:S04]  /*2f70*/  UIADD3 UR7, UPT, UPT, UR5, 0x1, URZ ;  /* 0x0000000105077890 */ /* 0x000fc8000fffe0ff */
[----:B------:R-:W-:-:S04]  /*2f80*/  UISETP.NE.AND UP0, UPT, UR7, 0x2, UPT ;  /* 0x000000020700788c */ /* 0x000fc8000bf05270 */
[----:B------:R-:W-:Y:S02]  /*2f90*/  USEL UR8, URZ, 0x1, UP0 ;  /* 0x00000001ff087887 */ /* 0x000fe40008000000 */
[----:B------:R-:W-:-:S04]  /*2fa0*/  USEL UR7, UR7, URZ, UP0 ;  /* 0x000000ff07077287 */ /* 0x000fc80008000000 */
[----:B------:R-:W-:Y:S01]  /*2fb0*/  ULEA UR7, UR7, UR6, 0x3 ;  /* 0x0000000607077291 */ /* 0x000fe2000f8e18ff */
[----:B-1----:R-:W-:-:S04]  /*2fc0*/  LOP3.LUT R2, R12, UR8, RZ, 0x3c, !PT ;  /* 0x000000080c027c12 */ /* 0x002fc8000f8e3cff */
[----:B------:R-:W-:-:S04]  /*2fd0*/  SHF.L.U32 R0, R2, 0x1f, RZ ;  /* 0x0000001f02007819 */ /* 0x000fc800000006ff */
[----:B------:R-:W1:Y:S02]  /*2fe0*/  SYNCS.PHASECHK.TRANS64 P0, [UR7+0xa0], R0 ;  /* 0x0000a000ff0075a7 */ /* 0x000e640008001007 */
[----:B-1----:R-:W-:Y:S05]  /*2ff0*/  @P0 EXIT ;  /* 0x000000000000094d */ /* 0x002fea0003800000 */
[----:B------:R-:W-:Y:S02]  /*3000*/  SHF.L.U32 R2, R2, 0x1f, RZ ;  /* 0x0000001f02027819 */ /* 0x000fe400000006ff */
[----:B------:R-:W-:-:S07]  /*3010*/  MOV R0, UR7 ;  /* 0x0000000700007c02 */ /* 0x000fce0008000f00 */
.L_x_54:
[----:B-1----:R1:W2:Y:S02]  /*3020*/  SYNCS.PHASECHK.TRANS64.TRYWAIT P0, [R0+URZ+0xa0], R2 ;  /* 0x0000a002000075a7 */ /* 0x0022a400080011ff */
[----:B--2---:R-:W-:Y:S05]  /*3030*/  @!P0 NANOSLEEP.SYNCS 0x989680 ;  /* 0x009896800000895d */ /* 0x004fea0003900000 */
[----:B------:R-:W2:Y:S02]  /*3040*/  @!P0 SYNCS.PHASECHK.TRANS64 P0, [R0+URZ+0xa0], R2 ;  /* 0x0000a002000085a7 */ /* 0x000ea400080010ff */
[----:B--2---:R-:W-:Y:S05]  /*3050*/  @P0 EXIT ;  /* 0x000000000000094d */ /* 0x004fea0003800000 */
[----:B------:R-:W-:Y:S05]  /*3060*/  BRA `(.L_x_54) ;  /* 0xfffffffc00ec7947 */ /* 0x000fea000383ffff */
.L_x_47:
[----:B------:R-:W-:Y:S05]  /*3070*/  BRA.U UP4, `(.L_x_55) ;  /* 0x0000001104d87547 */ /* 0x000fea000b800000 */
[----:B------:R-:W-:Y:S01]  /*3080*/  UMOV UR4, 0x40 ;  /* 0x0000004000047882 */ /* 0x000fe20000000000 */
[----:B------:R-:W-:Y:S01]  /*3090*/  NOP ;  /* 0x0000000000007918 */ /* 0x000fe20000000000 */
[----:B------:R-:W-:Y:S01]  /*30a0*/  ULEA UR5, UR47, UR4, 0x18 ;  /* 0x000000042f057291 */ /* 0x000fe2000f8ec0ff */
[----:B------:R-:W-:Y:S02]  /*30b0*/  UMOV UR6, 0x400 ;  /* 0x0000040000067882 */ /* 0x000fe40000000000 */
[----:B------:R-:W-:-:S06]  /*30c0*/  ULEA UR6, UR47, UR6, 0x18 ;  /* 0x000000062f067291 */ /* 0x000fcc000f8ec0ff */
[----:B------:R-:W1:Y:S02]  /*30d0*/  LDS.U8 R0, [UR5+0x1c] ;  /* 0x00001c05ff007984 */ /* 0x000e640008000000 */
[----:B-1----:R-:W-:-:S13]  /*30e0*/  ISETP.NE.AND P0, PT, R0, RZ, PT ;  /* 0x000000ff0000720c */ /* 0x002fda0003f05270 */
[----:B------:R-:W-:Y:S05]  /*30f0*/  @P0 BRA `(.L_x_56) ;  /* 0x0000000400080947 */ /* 0x000fea0003800000 */
[----:B------:R-:W-:Y:S02]  /*3100*/  UISETP.NE.U32.AND UP1, UPT, UR48, 0x1, UPT ;  /* 0x000000013000788c */ /* 0x000fe4000bf25070 */
[----:B------:R-:W-:-:S07]  /*3110*/  UIADD3 UR7, UPT, UPT, UR5, 0x8, URZ ;  /* 0x0000000805077890 */ /* 0x000fce000fffe0ff */
[----:B------:R-:W-:Y:S05]  /*3120*/  BRA.U !UP1, `(.L_x_57) ;  /* 0x00000001099c7547 */ /* 0x000fea000b800000 */
[----:B------:R-:W-:Y:S01]  /*3130*/  ELECT P0, URZ, PT ;  /* 0x0000000000ff782f */ /* 0x000fe20003800000 */
[----:B------:R-:W-:-:S12]  /*3140*/  BSSY B0, `(.L_x_57) ;  /* 0x0000025000007945 */ /* 0x000fd80003800000 */
[----:B------:R-:W-:Y:S05]  /*3150*/  @!P0 BRA `(.L_x_58) ;  /* 0x00000000008c8947 */ /* 0x000fea0003800000 */
[----:B------:R-:W-:-:S05]  /*3160*/  UMOV UR4, 0x10 ;  /* 0x0000001000047882 */ /* 0x000fca0000000000 */
[----:B------:R-:W-:Y:S04]  /*3170*/  DEPBAR.LE SB1, 0x36 ;  /* 0x00009d800000791a */ /* 0x000fe80000000000 */
[----:B------:R-:W1:Y:S02]  /*3180*/  UTCATOMSWS.2CTA.FIND_AND_SET.ALIGN UP0, UR4, UR4 ;  /* 0x00000004000475e3 */ /* 0x000e640008200800 */
[----:B-1----:R-:W-:Y:S01]  /*3190*/  MOV R10, UR4 ;  /* 0x00000004000a7c02 */ /* 0x002fe20008000f00 */
[----:B------:R-:W-:Y:S06]  /*31a0*/  BRA.U UP0, `(.L_x_59) ;  /* 0x0000000100187547 */ /* 0x000fec000b800000 */
.L_x_60:
[----:B------:R-:W-:Y:S05]  /*31b0*/  NANOSLEEP 0x64 ;  /* 0x000000640000795d */ /* 0x000fea0003800000 */
[----:B------:R-:W-:-:S05]  /*31c0*/  UMOV UR4, 0x10 ;  /* 0x0000001000047882 */ /* 0x000fca0000000000 */
[----:B------:R-:W-:Y:S04]  /*31d0*/  DEPBAR.LE SB1, 0x36 ;  /* 0x00009d800000791a */ /* 0x000fe80000000000 */
[----:B------:R-:W1:Y:S02]  /*31e0*/  UTCATOMSWS.2CTA.FIND_AND_SET.ALIGN UP0, UR4, UR4 ;  /* 0x00000004000475e3 */ /* 0x000e640008200800 */
[----:B-1----:R-:W-:Y:S01]  /*31f0*/  MOV R10, UR4 ;  /* 0x00000004000a7c02 */ /* 0x002fe20008000f00 */
[----:B------:R-:W-:Y:S05]  /*3200*/  BRA.U !UP0, `(.L_x_60) ;  /* 0xfffffffd08e87547 */ /* 0x000fea000b83ffff */
.L_x_59:
[----:B------:R-:W1:Y:S01]  /*3210*/  LDS R6, [UR5+0x10] ;  /* 0x00001005ff067984 */ /* 0x000e620008000800 */
[----:B------:R-:W-:Y:S01]  /*3220*/  IMAD.U32 R0, RZ, RZ, UR6 ;  /* 0x00000006ff007e24 */ /* 0x000fe2000f8e00ff */
[----:B------:R-:W-:-:S03]  /*3230*/  MOV R4, UR49 ;  /* 0x0000003100047c02 */ /* 0x000fc60008000f00 */
[----:B------:R-:W-:Y:S01]  /*3240*/  VIADD R0, R0, 0x140 ;  /* 0x0000014000007836 */ /* 0x000fe20000000000 */
[----:B-1----:R-:W-:-:S04]  /*3250*/  SHF.L.U32 R6, R6, 0x1f, RZ ;  /* 0x0000001f06067819 */ /* 0x002fc800000006ff */
[----:B------:R-:W1:Y:S02]  /*3260*/  SYNCS.PHASECHK.TRANS64.TRYWAIT P0, [UR5+0x8], R6 ;  /* 0x00000806ff0075a7 */ /* 0x000e640008001105 */
[----:B-1----:R-:W-:Y:S05]  /*3270*/  @P0 BRA `(.L_x_61) ;  /* 0x0000000000080947 */ /* 0x002fea0003800000 */
[----:B------:R-:W1:Y:S02]  /*3280*/  SYNCS.PHASECHK.TRANS64.TRYWAIT P0, [UR5+0x8], R6 ;  /* 0x00000806ff0075a7 */ /* 0x000e640008001105 */
[----:B-1----:R-:W-:Y:S05]  /*3290*/  @!P0 BRA `(.L_x_62) ;  /* 0x0000005c00c88947 */ /* 0x002fea0003800000 */
.L_x_61:
[----:B------:R-:W-:Y:S01]  /*32a0*/  PRMT R4, R4, 0x654, R0 ;  /* 0x0000065404047816 */ /* 0x000fe20000000000 */
[----:B------:R-:W-:Y:S01]  /*32b0*/  HFMA2 R0, -RZ, RZ, 0, 5.9604644775390625e-08 ;  /* 0x00000001ff007431 */ /* 0x000fe200000001ff */
[----:B------:R-:W-:Y:S01]  /*32c0*/  UPRMT UR4, UR49, 0x654, UR7 ;  /* 0x0000065431047896 */ /* 0x000fe20008000007 */
[----:B------:R-:W-:Y:S02]  /*32d0*/  IMAD.MOV.U32 R8, RZ, RZ, 0xffff ;  /* 0x0000ffffff087424 */ /* 0x000fe400078e00ff */
[----:B-1----:R-:W-:Y:S02]  /*32e0*/  IMAD.MOV.U32 R6, RZ, RZ, 0x4 ;  /* 0x00000004ff067424 */ /* 0x002fe400078e00ff */
[----:B------:R-:W-:Y:S01]  /*32f0*/  IMAD.SHL.U32 R9, R10, 0x20, RZ ;  /* 0x000000200a097824 */ /* 0x000fe200078e00ff */
[----:B------:R-:W-:Y:S02]  /*3300*/  MOV R5, UR4 ;  /* 0x0000000400057c02 */ /* 0x000fe40008000f00 */
[-C--:B------:R-:W-:Y:S01]  /*3310*/  SHF.L.U32 R8, R8, R10.reuse, RZ ;  /* 0x0000000a08087219 */ /* 0x080fe200000006ff */
[----:B------:R1:W-:Y:S01]  /*3320*/  SYNCS.ARRIVE.TRANS64.RED RZ, [UR4], R6 ;  /* 0x00000006ffff79a7 */ /* 0x0003e20008000404 */
[----:B------:R-:W-:Y:S01]  /*3330*/  SHF.L.U32 R7, R0, R10, RZ ;  /* 0x0000000a00077219 */ /* 0x000fe200000006ff */
[----:B------:R1:W-:Y:S04]  /*3340*/  STS [UR6+0x140], R9 ;  /* 0x00014009ff007988 */ /* 0x0003e80008000806 */
[----:B------:R1:W-:Y:S04]  /*3350*/  STAS [R4.64], R10 ;  /* 0x0000000a04007dbd */ /* 0x0003e8000c0008ff */
[----:B------:R1:W-:Y:S04]  /*3360*/  ATOMS.OR RZ, [UR5+0x14], R8 ;  /* 0x00001408ffff798c */ /* 0x0003e8000b000005 */
[----:B------:R1:W-:Y:S04]  /*3370*/  ATOMS.OR RZ, [UR5+0x18], R7 ;  /* 0x00001807ffff798c */ /* 0x0003e8000b000005 */
[----:B------:R1:W-:Y:S02]  /*3380*/  ATOMS.XOR RZ, [UR5+0x10], R0 ;  /* 0x00001000ffff798c */ /* 0x0003e4000b800005 */
.L_x_58:
[----:B------:R-:W-:Y:S05]  /*3390*/  BSYNC B0 ;  /* 0x0000000000007941 */ /* 0x000fea0003800000 */
.L_x_57:
[----:B------:R-:W-:Y:S05]  /*33a0*/  BRA.U UP1, `(.L_x_63) ;  /* 0x00000001016c7547 */ /* 0x000fea000b800000 */
[----:B------:R-:W-:-:S03]  /*33b0*/  UMOV UR4, 0xffffffff ;  /* 0xffffffff00047882 */ /* 0x000fc60000000000 */
[----:B------:R-:W-:Y:S05]  /*33c0*/  BRA.DIV UR4, `(.L_x_64) ;  /* 0x0000005e04947947 */ /* 0x000fea000b800000 */
[----:B------:R-:W-:-:S13]  /*33d0*/  ELECT P6, URZ, PT ;  /* 0x0000000000ff782f */ /* 0x000fda00038c0000 */
.L_x_166:
[----:B------:R-:W-:Y:S05]  /*33e0*/  @!P6 BRA `(.L_x_63) ;  /* 0x00000000005ce947 */ /* 0x000fea0003800000 */
[----:B-1----:R-:W1:Y:S02]  /*33f0*/  LDS R4, [UR5+0x10] ;  /* 0x00001005ff047984 */ /* 0x002e640008000800 */
[----:B-1----:R-:W-:-:S04]  /*3400*/  SHF.L.U32 R4, R4, 0x1f, RZ ;  /* 0x0000001f04047819 */ /* 0x002fc800000006ff */
[----:B------:R-:W1:Y:S02]  /*3410*/  SYNCS.PHASECHK.TRANS64.TRYWAIT P0, [UR5+0x8], R4 ;  /* 0x00000804ff0075a7 */ /* 0x000e640008001105 */
[----:B-1----:R-:W-:Y:S05]  /*3420*/  @P0 BRA `(.L_x_65) ;  /* 0x0000000000080947 */ /* 0x002fea0003800000 */
[----:B------:R-:W1:Y:S02]  /*3430*/  SYNCS.PHASECHK.TRANS64.TRYWAIT P0, [UR5+0x8], R4 ;  /* 0x00000804ff0075a7 */ /* 0x000e640008001105 */
[----:B-1----:R-:W-:Y:S05]  /*3440*/  @!P0 BRA `(.L_x_66) ;  /* 0x0000005c00948947 */ /* 0x002fea0003800000 */
.L_x_65:
[----:B------:R-:W2:Y:S01]  /*3450*/  LDS R6, [UR6+0x140] ;  /* 0x00014006ff067984 */ /* 0x000ea20008000800 */
[----:B-1----:R-:W-:Y:S02]  /*3460*/  HFMA2 R0, -RZ, RZ, 0, 5.9604644775390625e-08 ;  /* 0x00000001ff007431 */ /* 0x002fe400000001ff */
[----:B------:R-:W-:Y:S01]  /*3470*/  IMAD.MOV.U32 R4, RZ, RZ, 0xffff ;  /* 0x0000ffffff047424 */ /* 0x000fe200078e00ff */
[----:B------:R-:W-:Y:S01]  /*3480*/  UPRMT UR4, UR49, 0x654, UR7 ;  /* 0x0000065431047896 */ /* 0x000fe20008000007 */
[----:B--2---:R-:W-:-:S03]  /*3490*/  IMAD.SHL.U32 R5, R6, 0x20, RZ ;  /* 0x0000002006057824 */ /* 0x004fc600078e00ff */
[-C--:B------:R-:W-:Y:S02]  /*34a0*/  SHF.L.U32 R4, R4, R6.reuse, RZ ;  /* 0x0000000604047219 */ /* 0x080fe400000006ff */
[----:B------:R-:W-:Y:S01]  /*34b0*/  SHF.L.U32 R6, R0, R6, RZ ;  /* 0x0000000600067219 */ /* 0x000fe200000006ff */
[----:B------:R2:W-:Y:S04]  /*34c0*/  STS [UR6+0x140], R5 ;  /* 0x00014005ff007988 */ /* 0x0005e80008000806 */
[----:B------:R2:W-:Y:S04]  /*34d0*/  ATOMS.OR RZ, [UR5+0x14], R4 ;  /* 0x00001404ffff798c */ /* 0x0005e8000b000005 */
[----:B------:R2:W-:Y:S01]  /*34e0*/  ATOMS.OR RZ, [UR5+0x18], R6 ;  /* 0x00001806ffff798c */ /* 0x0005e2000b000005 */
[----:B------:R-:W-:Y:S03]  /*34f0*/  SYNCS.ARRIVE.TRANS64.RED.A1T0 RZ, [UR4], RZ ;  /* 0x000000ffffff79a7 */ /* 0x000fe60008100404 */
[----:B------:R2:W-:Y:S01]  /*3500*/  ATOMS.XOR RZ, [UR5+0x10], R0 ;  /* 0x00001000ffff798c */ /* 0x0005e2000b800005 */
[----:B------:R-:W-:Y:S05]  /*3510*/  BRA `(.L_x_63) ;  /* 0x0000000000107947 */ /* 0x000fea0003800000 */
.L_x_56:
[----:B------:R-:W-:Y:S02]  /*3520*/  MOV R0, 0xffffffff ;  /* 0xffffffff00007802 */ /* 0x000fe40000000f00 */
[----:B------:R-:W-:-:S03]  /*3530*/  MOV R4, 0x3560 ;  /* 0x0000356000047802 */ /* 0x000fc60000000f00 */
[----:B------:R1:W-:Y:S04]  /*3540*/  STS [UR6+0x140], R0 ;  /* 0x00014000ff007988 */ /* 0x0003e80008000806 */
[----:B-1---5:R-:W-:Y:S05]  /*3550*/  CALL.REL.NOINC `($__internal_1_$__cuda_sm10x_tcgen05_guardrail_trap_phase_invalid_during_alloc) ;  /* 0x0000006400687944 */ /* 0x022fea0003c00000 */
.L_x_63:
[----:B------:R-:W-:Y:S05]  /*3560*/  WARPSYNC.ALL ;  /* 0x0000000000007948 */ /* 0x000fea0003800000 */
[----:B------:R-:W3:Y:S01]  /*3570*/  S2UR UR4, SR_CgaCtaId ;  /* 0x00000000000479c3 */ /* 0x000ee20000008800 */
[----:B------:R-:W-:Y:S01]  /*3580*/  UMOV UR26, 0x400 ;  /* 0x00000400001a7882 */ /* 0x000fe20000000000 */
[----:B------:R-:W-:-:S06]  /*3590*/  NOP ;  /* 0x0000000000007918 */ /* 0x000fcc0000000000 */
[----:B------:R-:W-:Y:S06]  /*35a0*/  BAR.ARV 0x6, 0xa0 ;  /* 0x0182800000007b1d */ /* 0x000fec0000002000 */
[----:B------:R-:W4:Y:S01]  /*35b0*/  LDCU UR6, c[0x0][0x38c] ;  /* 0x00007180ff0677ac */ /* 0x000f220008000800 */
[----:B------:R-:W-:Y:S01]  /*35c0*/  LOP3.LUT R3, R3, 0xffff, RZ, 0xc0, !PT ;  /* 0x0000ffff03037812 */ /* 0x000fe200078ec0ff */
[----:B-1----:R-:W-:Y:S01]  /*35d0*/  IMAD.MOV.U32 R9, RZ, RZ, 0x1 ;  /* 0x00000001ff097424 */ /* 0x002fe200078e00ff */
[----:B------:R-:W-:Y:S01]  /*35e0*/  LOP3.LUT R2, R2, 0xffff, RZ, 0xc0, !PT ;  /* 0x0000ffff02027812 */ /* 0x000fe200078ec0ff */
[----:B------:R-:W-:Y:S01]  /*35f0*/  IMAD.MOV.U32 R8, RZ, RZ, RZ ;  /* 0x000000ffff087224 */ /* 0x000fe200078e00ff */
[----:B------:R-:W-:Y:S01]  /*3600*/  R2UR UR28, R3 ;  /* 0x00000000031c72ca */ /* 0x000fe200000e0000 */
[----:B------:R-:W-:Y:S01]  /*3610*/  UMOV UR32, URZ ;  /* 0x000000ff00207c82 */ /* 0x000fe20008000000 */
[----:B------:R-:W-:-:S02]  /*3620*/  R2UR UR42, R2 ;  /* 0x00000000022a72ca */ /* 0x000fc400000e0000 */
[----:B------:R-:W-:Y:S01]  /*3630*/  CS2R R2, SRZ ;  /* 0x0000000000027805 */ /* 0x000fe2000001ff00 */
[----:B------:R-:W-:Y:S01]  /*3640*/  UMOV UR23, URZ ;  /* 0x000000ff00177c82 */ /* 0x000fe20008000000 */
[----:B---3--:R-:W-:Y:S01]  /*3650*/  ULEA UR26, UR4, UR26, 0x18 ;  /* 0x0000001a041a7291 */ /* 0x008fe2000f8ec0ff */
[----:B------:R-:W-:Y:S01]  /*3660*/  UMOV UR22, URZ ;  /* 0x000000ff00167c82 */ /* 0x000fe20008000000 */
[----:B------:R-:W-:Y:S02]  /*3670*/  UISETP.NE.AND UP3, UPT, UR48, URZ, UPT ;  /* 0x000000ff3000728c */ /* 0x000fe4000bf65270 */
[----:B------:R-:W-:Y:S02]  /*3680*/  UIADD3 UR5, UPT, UPT, UR26, 0x4300, URZ ;  /* 0x000043001a057890 */ /* 0x000fe4000fffe0ff */
[----:B------:R-:W-:-:S03]  /*3690*/  UIADD3 UR4, UPT, UPT, UR26, 0xc300, URZ ;  /* 0x0000c3001a047890 */ /* 0x000fc6000fffe0ff */
[----:B--2---:R-:W1:Y:S01]  /*36a0*/  LDS R0, [UR26+0x140] ;  /* 0x0001401aff007984 */ /* 0x004e620008000800 */
[----:B----4-:R-:W-:Y:S02]  /*36b0*/  UIADD3 UR6, UPT, UPT, UR6, 0x3f, URZ ;  /* 0x0000003f06067890 */ /* 0x010fe4000fffe0ff */
[----:B------:R-:W-:Y:S02]  /*36c0*/  USHF.R.U32.HI UR5, URZ, 0x4, UR5 ;  /* 0x00000004ff057899 */ /* 0x000fe40008011605 */
[----:B------:R-:W-:Y:S02]  /*36d0*/  USHF.R.S32.HI UR33, URZ, 0x1f, UR6 ;  /* 0x0000001fff217899 */ /* 0x000fe40008011406 */
[----:B------:R-:W-:Y:S02]  /*36e0*/  USHF.R.U32.HI UR4, URZ, 0x4, UR4 ;  /* 0x00000004ff047899 */ /* 0x000fe40008011604 */
[----:B------:R-:W-:Y:S02]  /*36f0*/  ULEA.HI UR33, UR33, UR6, URZ, 0x6 ;  /* 0x0000000621217291 */ /* 0x000fe4000f8f30ff */
[----:B------:R-:W-:-:S02]  /*3700*/  ULOP3.LUT UR5, UR5, 0x3fff, URZ, 0xc0, !UPT ;  /* 0x00003fff05057892 */ /* 0x000fc4000f8ec0ff */
[----:B------:R-:W-:Y:S02]  /*3710*/  USHF.R.S32.HI UR33, URZ, 0x6, UR33 ;  /* 0x00000006ff217899 */ /* 0x000fe40008011421 */
[----:B------:R-:W-:Y:S02]  /*3720*/  ULOP3.LUT UR30, UR4, 0x3fff, URZ, 0xc0, !UPT ;  /* 0x00003fff041e7892 */ /* 0x000fe4000f8ec0ff */
[----:B------:R-:W-:Y:S01]  /*3730*/  UISETP.LT.AND UP0, UPT, UR33, 0x1, UPT ;  /* 0x000000012100788c */ /* 0x000fe2000bf01270 */
[----:B------:R-:W-:Y:S01]  /*3740*/  UMOV UR40, 0x0 ;  /* 0x0000000000287882 */ /* 0x000fe20000000000 */
[----:B------:R-:W-:Y:S01]  /*3750*/  UMOV UR41, 0x8200490 ;  /* 0x0820049000297882 */ /* 0x000fe20000000000 */
[----:B------:R-:W-:Y:S02]  /*3760*/  ULOP3.LUT UR29, UR5, 0x10000, URZ, 0xfc, !UPT ;  /* 0x00010000051d7892 */ /* 0x000fe4000f8efcff */
[----:B------:R-:W-:Y:S02]  /*3770*/  ULOP3.LUT UR30, UR30, 0x10000, URZ, 0xfc, !UPT ;  /* 0x000100001e1e7892 */ /* 0x000fe4000f8efcff */
[----:B------:R-:W-:Y:S01]  /*3780*/  USEL UR43, UR33, 0x1, !UP0 ;  /* 0x00000001212b7887 */ /* 0x000fe2000c000000 */
[----:B------:R-:W-:Y:S01]  /*3790*/  UMOV UR38, 0x0 ;  /* 0x0000000000267882 */ /* 0x000fe20000000000 */
[----:B------:R-:W-:Y:S01]  /*37a0*/  UMOV UR39, 0x8200490 ;  /* 0x0820049000277882 */ /* 0x000fe20000000000 */
[----:B------:R-:W-:Y:S01]  /*37b0*/  UMOV UR36, 0x0 ;  /* 0x0000000000247882 */ /* 0x000fe20000000000 */
[----:B------:R-:W-:Y:S01]  /*37c0*/  UMOV UR37, 0x8200490 ;  /* 0x0820049000257882 */ /* 0x000fe20000000000 */
[----:B------:R-:W-:Y:S01]  /*37d0*/  UMOV UR34, 0x0 ;  /* 0x0000000000227882 */ /* 0x000fe20000000000 */
[----:B------:R-:W-:Y:S01]  /*37e0*/  UMOV UR35, 0x8200490 ;  /* 0x0820049000237882 */ /* 0x000fe20000000000 */
[----:B-1----:R-:W-:-:S15]  /*37f0*/  R2UR UR44, R0 ;  /* 0x00000000002c72ca */ /* 0x002fde00000e0000 */
.L_x_74:
[C---:B------:R-:W-:Y:S02]  /*3800*/  LEA R0, R8.reuse, UR26, 0x3 ;  /* 0x0000001a08007c11 */ /* 0x040fe4000f8e18ff */
[----:B------:R-:W-:Y:S02]  /*3810*/  SHF.L.U32 R4, R3, 0x1f, RZ ;  /* 0x0000001f03047819 */ /* 0x000fe400000006ff */
[----:B------:R-:W-:Y:S02]  /*3820*/  LEA R5, R8, UR26, 0x4 ;  /* 0x0000001a08057c11 */ /* 0x000fe4000f8e20ff */
[----:B------:R-:W1:Y:S02]  /*3830*/  SYNCS.PHASECHK.TRANS64.TRYWAIT P0, [R0+URZ+0x90], R4 ;  /* 0x00009004000075a7 */ /* 0x000e6400080011ff */
[----:B-1-3--:R-:W-:Y:S05]  /*3840*/  @!P0 BRA `(.L_x_67) ;  /* 0x0000005800ac8947 */ /* 0x00afea0003800000 */
.L_x_167:
[----:B-1----:R-:W1:Y:S01]  /*3850*/  LDS.128 R4, [R5+0x120] ;  /* 0x0001200005047984 */ /* 0x002e620000000c00 */
[----:B------:R-:W-:Y:S02]  /*3860*/  VIADD R0, R0, 0xa0 ;  /* 0x000000a000007836 */ /* 0x000fe40000000000 */
[----:B------:R-:W-:Y:S01]  /*3870*/  VIADD R8, R8, 0x1 ;  /* 0x0000000108087836 */ /* 0x000fe20000000000 */
[----:B------:R-:W-:Y:S01]  /*3880*/  @!PT LDS RZ, [RZ] ;  /* 0x00000000fffff984 */ /* 0x000fe20000000800 */
[----:B------:R-:W-:Y:S01]  /*3890*/  @!PT LDS RZ, [RZ] ;  /* 0x00000000fffff984 */ /* 0x000fe20000000800 */
[----:B------:R-:W-:Y:S01]  /*38a0*/  @!PT LDS RZ, [RZ] ;  /* 0x00000000fffff984 */ /* 0x000fe20000000800 */
[----:B------:R-:W-:Y:S01]  /*38b0*/  @!PT LDS RZ, [RZ] ;  /* 0x00000000fffff984 */ /* 0x000fe20000000800 */
[----:B------:R2:W-:Y:S06]  /*38c0*/  MEMBAR.ALL.CTA ;  /* 0x0000000000007992 */ /* 0x0005ec0000008000 */
[----:B--2---:R-:W2:Y:S01]  /*38d0*/  FENCE.VIEW.ASYNC.S ;  /* 0x00000000000073c6 */ /* 0x004ea20000000000 */
[----:B------:R-:W-:-:S04]  /*38e0*/  PRMT R0, RZ, 0x654, R0 ;  /* 0x00000654ff007816 */ /* 0x000fc80000000000 */
[----:B--2---:R2:W-:Y:S01]  /*38f0*/  SYNCS.ARRIVE.TRANS64.RED.A1T0 RZ, [R0+URZ], RZ ;  /* 0x000000ff00ff79a7 */ /* 0x0045e200081004ff */
[----:B-1----:R-:W-:Y:S01]  /*3900*/  LOP3.LUT P1, RZ, R6, 0x1, RZ, 0xc0, !PT ;  /* 0x0000000106ff7812 */ /* 0x002fe2000782c0ff */
[----:B--2---:R-:W-:-:S12]  /*3910*/  BRA.U UP3, `(.L_x_68) ;  /* 0x0000000503087547 */ /* 0x004fd8000b800000 */
[----:B------:R-:W1:Y:S01]  /*3920*/  LDCU UR4, c[0x0][0x38c] ;  /* 0x00007180ff0477ac */ /* 0x000e620008000800 */
[----:B------:R-:W-:Y:S02]  /*3930*/  PLOP3.LUT P2, PT, PT, PT, PT, 0x80, 0x8 ;  /* 0x000000000008781c */ /* 0x000fe40003f4f070 */
[----:B------:R-:W-:Y:S01]  /*3940*/  SHF.L.U32 R4, R9, 0x1f, RZ ;  /* 0x0000001f09047819 */ /* 0x000fe200000006ff */
[----:B------:R-:W-:Y:S02]  /*3950*/  ULEA UR31, UR32, UR26, 0x3 ;  /* 0x0000001a201f7291 */ /* 0x000fe4000f8e18ff */
[----:B------:R-:W-:Y:S02]  /*3960*/  ULEA UR11, UR32, UR44, 0x6 ;  /* 0x0000002c200b7291 */ /* 0x000fe4000f8e30ff */
[----:B-1----:R-:W-:-:S06]  /*3970*/  UISETP.GE.AND UP0, UPT, UR4, 0x1, UPT ;  /* 0x000000010400788c */ /* 0x002fcc000bf06270 */
[----:B------:R-:W-:-:S05]  /*3980*/  PLOP3.LUT P0, PT, PT, PT, UP0, 0x80, 0x8 ;  /* 0x000000000008781c */ /* 0x000fca0003f0f008 */
[----:B------:R-:W-:-:S08]  /*3990*/  @UP0 ULEA UR4, UR23, UR26, 0x3 ;  /* 0x0000001a17040291 */ /* 0x000fd0000f8e18ff */
[----:B------:R-:W-:-:S04]  /*39a0*/  @P0 SHF.L.U32 R0, R2, 0x1f, RZ ;  /* 0x0000001f02000819 */ /* 0x000fc800000006ff */
[----:B------:R1:W2:Y:S01]  /*39b0*/  @P0 SYNCS.PHASECHK.TRANS64.TRYWAIT P2, [UR4], R0 ;  /* 0x00000000ff0005a7 */ /* 0x0002a20008041104 */
[----:B------:R-:W3:Y:S02]  /*39c0*/  SYNCS.PHASECHK.TRANS64.TRYWAIT P0, [UR31+0xd0], R4 ;  /* 0x0000d004ff0075a7 */ /* 0x000ee4000800111f */
[----:B-123--:R-:W-:Y:S05]  /*39d0*/  @!P0 BRA `(.L_x_69) ;  /* 0x00000058005c8947 */ /* 0x00efea0003800000 */
.L_x_169:
[----:B------:R-:W-:Y:S01]  /*39e0*/  UMOV UR27, UR22 ;  /* 0x00000016001b7c82 */ /* 0x000fe20008000000 */
[----:B------:R-:W-:Y:S05]  /*39f0*/  BRA.U !UP0, `(.L_x_70) ;  /* 0x0000000108c07547 */ /* 0x000fea000b800000 */
[----:B------:R-:W-:Y:S02]  /*3a00*/  UIADD3 UR27, UPT, UPT, UR43, UR22, URZ ;  /* 0x000000162b1b7290 */ /* 0x000fe4000fffe0ff */
[----:B------:R-:W-:Y:S01]  /*3a10*/  UPLOP3.LUT UP2, UPT, UPT, UPT, UPT, 0x40, 0x4 ;  /* 0x000000000004789c */ /* 0x000fe20003f4e870 */
[----:B------:R-:W-:Y:S01]  /*3a20*/  UMOV UR24, UR33 ;  /* 0x0000002100187c82 */ /* 0x000fe20008000000 */
[----:B------:R-:W-:-:S09]  /*3a30*/  UMOV UR10, UR23 ;  /* 0x00000017000a7c82 */ /* 0x000fd20008000000 */
.L_x_73:
[----:B--2---:R-:W-:Y:S01]  /*3a40*/  ULEA UR5, UR10, UR26, 0x3 ;  /* 0x0000001a0a057291 */ /* 0x004fe2000f8e18ff */
[----:B---3--:R-:W-:Y:S11]  /*3a50*/  @P2 BRA `(.L_x_71) ;  /* 0x00000000000c2947 */ /* 0x008ff60003800000 */
[----:B-1----:R-:W-:Y:S04]  /*3a60*/  SHF.L.U32 R4, R2, 0x1f, RZ ;  /* 0x0000001f02047819 */ /* 0x002fe800000006ff */
[----:B------:R-:W1:Y:S02]  /*3a70*/  SYNCS.PHASECHK.TRANS64.TRYWAIT P0, [UR5], R4 ;  /* 0x00000004ff0075a7 */ /* 0x000e640008001105 */
[----:B-1----:R-:W-:Y:S05]  /*3a80*/  @!P0 BRA `(.L_x_72) ;  /* 0x0000005800488947 */ /* 0x002fea0003800000 */
.L_x_71:
[----:B------:R-:W-:Y:S01]  /*3a90*/  UISETP.NE.AND UP0, UPT, UR24, 0x1, UPT ;  /* 0x000000011800788c */ /* 0x000fe2000bf05270 */
[----:B------:R-:W-:Y:S01]  /*3aa0*/  PLOP3.LUT P2, PT, PT, PT, PT, 0x80, 0x8 ;  /* 0x000000000008781c */ /* 0x000fe20003f4f070 */
[----:B------:R-:W-:Y:S02]  /*3ab0*/  UIADD3 UR4, UPT, UPT, UR10, 0x1, URZ ;  /* 0x000000010a047890 */ /* 0x000fe4000fffe0ff */
[----:B------:R-:W-:Y:S02]  /*3ac0*/  UIADD3 UR25, UPT, UPT, UR5, 0x20, URZ ;  /* 0x0000002005197890 */ /* 0x000fe4000fffe0ff */
[----:B------:R-:W-:Y:S01]  /*3ad0*/  UISETP.NE.AND UP1, UPT, UR4, 0x4, UPT ;  /* 0x000000040400788c */ /* 0x000fe2000bf25270 */
[----:B------:R-:W-:Y:S01]  /*3ae0*/  PLOP3.LUT P0, PT, PT, PT, UP0, 0x80, 0x8 ;  /* 0x000000000008781c */ /* 0x000fe20003f0f008 */
[----:B------:R-:W-:Y:S02]  /*3af0*/  UIADD3 UR22, UPT, UPT, UR22, 0x1, URZ ;  /* 0x0000000116167890 */ /* 0x000fe4000fffe0ff */
[----:B------:R-:W-:Y:S02]  /*3b00*/  USEL UR6, URZ, 0x1, UP1 ;  /* 0x00000001ff067887 */ /* 0x000fe40008800000 */
[----:B------:R-:W-:Y:S02]  /*3b10*/  USEL UR23, UR4, URZ, UP1 ;  /* 0x000000ff04177287 */ /* 0x000fe40008800000 */
[----:B------:R-:W-:Y:S02]  /*3b20*/  UIADD3 UR24, UPT, UPT, UR24, -0x1, URZ ;  /* 0xffffffff18187890 */ /* 0x000fe4000fffe0ff */
[----:B------:R-:W-:Y:S01]  /*3b30*/  @UP0 ULEA UR4, UR23, UR26, 0x3 ;  /* 0x0000001a17040291 */ /* 0x000fe2000f8e18ff */
[----:B------:R-:W-:Y:S01]  /*3b40*/  LOP3.LUT R2, R2, UR6, RZ, 0x3c, !PT ;  /* 0x0000000602027c12 */ /* 0x000fe2000f8e3cff */
[----:B------:R-:W-:Y:S02]  /*3b50*/  ULEA UR6, UR10, UR30, 0x9 ;  /* 0x0000001e0a067291 */ /* 0x000fe4000f8e48ff */
[----:B------:R-:W-:Y:S01]  /*3b60*/  UISETP.NE.AND UP0, UPT, UR22, UR27, UPT ;  /* 0x0000001b1600728c */ /* 0x000fe2000bf05270 */
[----:B-1----:R-:W-:Y:S01]  /*3b70*/  @P0 SHF.L.U32 R0, R2, 0x1f, RZ ;  /* 0x0000001f02000819 */ /* 0x002fe200000006ff */
[----:B------:R-:W-:Y:S02]  /*3b80*/  UIADD3 UR20, UPT, UPT, UR6, 0x2, URZ ;  /* 0x0000000206147890 */ /* 0x000fe4000fffe0ff */
[----:B------:R-:W-:Y:S01]  /*3b90*/  UIADD3 UR16, UPT, UPT, UR6, 0x4, URZ ;  /* 0x0000000406107890 */ /* 0x000fe2000fffe0ff */
[----:B------:R2:W3:Y:S01]  /*3ba0*/  @P0 SYNCS.PHASECHK.TRANS64.TRYWAIT P2, [UR4], R0 ;  /* 0x00000000ff0005a7 */ /* 0x0004e20008041104 */
[----:B------:R-:W-:Y:S02]  /*3bb0*/  ULEA UR4, UR10, UR29, 0x9 ;  /* 0x0000001d0a047291 */ /* 0x000fe4000f8e48ff */
[----:B------:R-:W-:Y:S02]  /*3bc0*/  UIADD3 UR12, UPT, UPT, UR6, 0x6, URZ ;  /* 0x00000006060c7890 */ /* 0x000fe4000fffe0ff */
[----:B------:R-:W-:Y:S02]  /*3bd0*/  UIADD3 UR18, UPT, UPT, UR4, 0x2, URZ ;  /* 0x0000000204127890 */ /* 0x000fe4000fffe0ff */
[----:B------:R-:W-:Y:S02]  /*3be0*/  UIADD3 UR14, UPT, UPT, UR4, 0x4, URZ ;  /* 0x00000004040e7890 */ /* 0x000fe4000fffe0ff */
[----:B------:R-:W-:Y:S01]  /*3bf0*/  UIADD3 UR8, UPT, UPT, UR4, 0x6, URZ ;  /* 0x0000000604087890 */ /* 0x000fe2000fffe0ff */
[----:B------:R-:W-:Y:S01]  /*3c00*/  UMOV UR7, 0x40004040 ;  /* 0x4000404000077882 */ /* 0x000fe20000000000 */
[----:B------:R-:W-:Y:S01]  /*3c10*/  UMOV UR5, 0x40004040 ;  /* 0x4000404000057882 */ /* 0x000fe20000000000 */
[----:B------:R-:W-:Y:S01]  /*3c20*/  UMOV UR21, 0x40004040 ;  /* 0x4000404000157882 */ /* 0x000fe20000000000 */
[----:B------:R2:W-:Y:S01]  /*3c30*/  UTCHMMA.2CTA gdesc[UR4], gdesc[UR6], tmem[UR11], tmem[UR40], idesc[UR41], UP2 ;  /* 0x00ff2806040075ea */ /* 0x0005e2000920000b */
[----:B------:R-:W-:Y:S01]  /*3c40*/  UPLOP3.LUT UP2, UPT, UPT, UPT, UPT, 0x80, 0x8 ;  /* 0x000000000008789c */ /* 0x000fe20003f4f070 */
[----:B------:R-:W-:Y:S01]  /*3c50*/  UMOV UR19, 0x40004040 ;  /* 0x4000404000137882 */ /* 0x000fe20000000000 */
[----:B------:R-:W-:Y:S01]  /*3c60*/  UMOV UR17, 0x40004040 ;  /* 0x4000404000117882 */ /* 0x000fe20000000000 */
[----:B------:R2:W-:Y:S01]  /*3c70*/  UTCHMMA.2CTA gdesc[UR18], gdesc[UR20], tmem[UR11], tmem[UR38], idesc[UR39], UPT ;  /* 0x00ff2614120075ea */ /* 0x0005e2000ba0000b */
[----:B------:R-:W-:Y:S01]  /*3c80*/  UMOV UR15, 0x40004040 ;  /* 0x40004040000f7882 */ /* 0x000fe20000000000 */
[----:B------:R-:W-:Y:S01]  /*3c90*/  UMOV UR13, 0x40004040 ;  /* 0x40004040000d7882 */ /* 0x000fe20000000000 */
[----:B------:R-:W-:Y:S01]  /*3ca0*/  UMOV UR9, 0x40004040 ;  /* 0x4000404000097882 */ /* 0x000fe20000000000 */
[----:B------:R2:W-:Y:S01]  /*3cb0*/  UTCHMMA.2CTA gdesc[UR14], gdesc[UR16], tmem[UR11], tmem[UR36], idesc[UR37], UPT ;  /* 0x00ff24100e0075ea */ /* 0x0005e2000ba0000b */
[----:B------:R2:W-:Y:S01]  /*3cc0*/  UTCHMMA.2CTA gdesc[UR8], gdesc[UR12], tmem[UR11], tmem[UR34], idesc[UR35], UPT ;  /* 0x00ff220c080075ea */ /* 0x0005e2000ba0000b */
[----:B------:R2:W-:Y:S01]  /*3cd0*/  UTCBAR.2CTA.MULTICAST [UR25], URZ, UR28 ;  /* 0x000000ff190073e9 */ /* 0x0005e2000820081c */
[----:B------:R-:W-:Y:S01]  /*3ce0*/  UMOV UR10, UR23 ;  /* 0x00000017000a7c82 */ /* 0x000fe20008000000 */
[----:B------:R-:W-:Y:S05]  /*3cf0*/  BRA.U UP0, `(.L_x_73) ;  /* 0xfffffffd00507547 */ /* 0x000fea000b83ffff */
.L_x_70:
[----:B--2---:R-:W-:Y:S01]  /*3d00*/  UIADD3 UR4, UPT, UPT, UR31, 0xb0, URZ ;  /* 0x000000b01f047890 */ /* 0x004fe2000fffe0ff */
[----:B------:R-:W-:-:S08]  /*3d10*/  UMOV UR22, UR27 ;  /* 0x0000001b00167c82 */ /* 0x000fd00008000000 */
[----:B------:R2:W-:Y:S01]  /*3d20*/  UTCBAR.2CTA.MULTICAST [UR4], URZ, UR42 ;  /* 0x000000ff040073e9 */ /* 0x0005e2000820082a */
[----:B------:R-:W-:Y:S02]  /*3d30*/  NOP ;  /* 0x0000000000007918 */ /* 0x000fe40000000000 */
.L_x_68:
[----:B--2---:R-:W-:Y:S01]  /*3d40*/  UIADD3 UR4, UPT, UPT, UR32, 0x1, URZ ;  /* 0x0000000120047890 */ /* 0x004fe2000fffe0ff */
[----:B------:R-:W-:-:S03]  /*3d50*/  ISETP.NE.AND P0, PT, R8, 0x2, PT ;  /* 0x000000020800780c */ /* 0x000fc60003f05270 */
[----:B------:R-:W-:Y:S01]  /*3d60*/  UISETP.NE.AND UP0, UPT, UR4, 0x4, UPT ;  /* 0x000000040400788c */ /* 0x000fe2000bf05270 */
[----:B-1----:R-:W-:Y:S02]  /*3d70*/  SEL R0, RZ, 0x1, P0 ;  /* 0x00000001ff007807 */ /* 0x002fe40000000000 */
[----:B------:R-:W-:Y:S01]  /*3d80*/  SEL R8, R8, RZ, P0 ;  /* 0x000000ff08087207 */ /* 0x000fe20000000000 */
[----:B------:R-:W-:Y:S01]  /*3d90*/  USEL UR5, URZ, 0x1, UP0 ;  /* 0x00000001ff057887 */ /* 0x000fe20008000000 */
[----:B------:R-:W-:Y:S01]  /*3da0*/  LOP3.LUT R3, R3, R0, RZ, 0x3c, !PT ;  /* 0x0000000003037212 */ /* 0x000fe200078e3cff */
[----:B------:R-:W-:-:S04]  /*3db0*/  USEL UR32, UR4, URZ, UP0 ;  /* 0x000000ff04207287 */ /* 0x000fc80008000000 */
[----:B------:R-:W-:Y:S01]  /*3dc0*/  LOP3.LUT R9, R9, UR5, RZ, 0x3c, !PT ;  /* 0x0000000509097c12 */ /* 0x000fe2000f8e3cff */
[----:B------:R-:W-:Y:S07]  /*3dd0*/  @P1 BRA `(.L_x_74) ;  /* 0xfffffff800881947 */ /* 0x000fee000383ffff */
[----:B------:R-:W1:Y:S01]  /*3de0*/  S2UR UR8, SR_CgaCtaId ;  /* 0x00000000000879c3 */ /* 0x000e620000008800 */
[----:B------:R-:W-:Y:S01]  /*3df0*/  ELECT P0, URZ, PT ;  /* 0x0000000000ff782f */ /* 0x000fe20003800000 */
[----:B------:R-:W-:Y:S01]  /*3e00*/  HFMA2 R0, -RZ, RZ, 0, 5.9604644775390625e-08 ;  /* 0x00000001ff007431 */ /* 0x000fe200000001ff */
[----:B------:R-:W-:-:S05]  /*3e10*/  UMOV UR4, 0x40 ;  /* 0x0000004000047882 */ /* 0x000fca0000000000 */
[----:B------:R-:W-:Y:S01]  /*3e20*/  UVIRTCOUNT.DEALLOC.SMPOOL 0x80 ;  /* 0x000000800000784c */ /* 0x000fe20000000000 */
[----:B------:R-:W-:Y:S02]  /*3e30*/  UISETP.NE.AND UP1, UPT, UR48, URZ, UPT ;  /* 0x000000ff3000728c */ /* 0x000fe4000bf25270 */
[----:B-1----:R-:W-:-:S09]  /*3e40*/  ULEA UR8, UR8, UR4, 0x18 ;  /* 0x0000000408087291 */ /* 0x002fd2000f8ec0ff */
[----:B------:R1:W-:Y:S01]  /*3e50*/  @P0 STS.U8 [UR8+0x1c], R0 ;  /* 0x00001c00ff000988 */ /* 0x0003e20008000008 */
[----:B------:R-:W-:Y:S05]  /*3e60*/  BRA.U UP1, `(.L_x_75) ;  /* 0x0000000101a07547 */ /* 0x000fea000b800000 */
[----:B------:R-:W-:Y:S01]  /*3e70*/  UIADD3 UR7, UPT, UPT, UR26, 0xd0, URZ ;  /* 0x000000d01a077890 */ /* 0x000fe2000fffe0ff */
[----:B------:R-:W-:-:S03]  /*3e80*/  SHF.L.U32 R2, R9, 0x1f, RZ ;  /* 0x0000001f09027819 */ /* 0x000fc600000006ff */
[----:B------:R-:W-:-:S09]  /*3e90*/  ULEA UR4, UR32, UR7, 0x3 ;  /* 0x0000000720047291 */ /* 0x000fd2000f8e18ff */
[----:B------:R-:W2:Y:S02]  /*3ea0*/  SYNCS.PHASECHK.TRANS64.TRYWAIT P0, [UR4], R2 ;  /* 0x00000002ff0075a7 */ /* 0x000ea40008001104 */
[----:B--2---:R-:W-:Y:S05]  /*3eb0*/  @!P0 BRA `(.L_x_76) ;  /* 0x0000005400548947 */ /* 0x004fea0003800000 */
.L_x_172:
        /* <DEDUP_REMOVED lines=9> */
.L_x_174:
        /* <DEDUP_REMOVED lines=9> */
.L_x_176:
[----:B------:R-:W-:-:S04]  /*3fe0*/  UIADD3 UR4, UPT, UPT, UR4, 0x1, URZ ;  /* 0x0000000104047890 */ /* 0x000fc8000fffe0ff */
[----:B------:R-:W-:-:S04]  /*3ff0*/  UISETP.NE.AND UP0, UPT, UR4, 0x4, UPT ;  /* 0x000000040400788c */ /* 0x000fc8000bf05270 */
[----:B------:R-:W-:Y:S02]  /*4000*/  USEL UR5, URZ, 0x1, UP0 ;  /* 0x00000001ff057887 */ /* 0x000fe40008000000 */
[----:B------:R-:W-:-:S04]  /*4010*/  USEL UR4, UR4, URZ, UP0 ;  /* 0x000000ff04047287 */ /* 0x000fc80008000000 */
[----:B------:R-:W-:Y:S01]  /*4020*/  ULEA UR4, UR4, UR7, 0x3 ;  /* 0x0000000704047291 */ /* 0x000fe2000f8e18ff */
[----:B------:R-:W-:-:S04]  /*4030*/  LOP3.LUT R2, R2, UR5, RZ, 0x3c, !PT ;  /* 0x0000000502027c12 */ /* 0x000fc8000f8e3cff */
[----:B------:R-:W-:Y:S01]  /*4040*/  SHF.L.U32 R2, R2, 0x1f, RZ ;  /* 0x0000001f02027819 */ /* 0x000fe200000006ff */
[----:B-1----:R-:W-:-:S04]  /*4050*/  IMAD.U32 R0, RZ, RZ, UR4 ;  /* 0x00000004ff007e24 */ /* 0x002fc8000f8e00ff */
[----:B------:R1:W2:Y:S03]  /*4060*/  SYNCS.PHASECHK.TRANS64.TRYWAIT P0, [R0+URZ], R2 ;  /* 0x00000002000075a7 */ /* 0x0002a600080011ff */
[----:B--2---:R-:W-:Y:S05]  /*4070*/  @!P0 NANOSLEEP.SYNCS 0x989680 ;  /* 0x009896800000895d */ /* 0x004fea0003900000 */
[----:B------:R-:W2:Y:S02]  /*4080*/  @!P0 SYNCS.PHASECHK.TRANS64 P0, [R0+URZ], R2 ;  /* 0x00000002000085a7 */ /* 0x000ea400080010ff */
[----:B--2---:R-:W-:Y:S05]  /*4090*/  @P0 BRA `(.L_x_79) ;  /* 0x0000000000200947 */ /* 0x004fea0003800000 */
.L_x_80:
[----:B--2---:R2:W4:Y:S02]  /*40a0*/  SYNCS.PHASECHK.TRANS64.TRYWAIT P0, [R0+URZ], R2 ;  /* 0x00000002000075a7 */ /* 0x00452400080011ff */
[----:B----4-:R-:W-:Y:S05]  /*40b0*/  @!P0 NANOSLEEP.SYNCS 0x989680 ;  /* 0x009896800000895d */ /* 0x010fea0003900000 */
[----:B------:R-:W4:Y:S02]  /*40c0*/  @!P0 SYNCS.PHASECHK.TRANS64 P0, [R0+URZ], R2 ;  /* 0x00000002000085a7 */ /* 0x000f2400080010ff */
[----:B----4-:R-:W-:Y:S05]  /*40d0*/  @!P0 BRA `(.L_x_80) ;  /* 0xfffffffc00f08947 */ /* 0x010fea000383ffff */
[----:B------:R-:W-:Y:S05]  /*40e0*/  BRA `(.L_x_79) ;  /* 0x00000000000c7947 */ /* 0x000fea0003800000 */
.L_x_75:
[----:B------:R-:W-:-:S04]  /*40f0*/  UIADD3 UR4, UPT, UPT, UR26, 0x110, URZ ;  /* 0x000001101a047890 */ /* 0x000fc8000fffe0ff */
[----:B------:R-:W-:-:S09]  /*4100*/  UPRMT UR4, UR49, 0x654, UR4 ;  /* 0x0000065431047896 */ /* 0x000fd20008000004 */
[----:B------:R-:W-:Y:S03]  /*4110*/  SYNCS.ARRIVE.TRANS64.RED.A1T0 RZ, [UR4], RZ ;  /* 0x000000ffffff79a7 */ /* 0x000fe60008100404 */
.L_x_79:
[----:B-12---:R-:W-:Y:S01]  /*4120*/  SHF.L.U32 R2, RZ, 0x1f, RZ ;  /* 0x0000001fff027819 */ /* 0x006fe200000006ff */
[----:B------:R-:W-:Y:S01]  /*4130*/  UIADD3 UR4, UPT, UPT, UR26, 0x110, URZ ;  /* 0x000001101a047890 */ /* 0x000fe2000fffe0ff */
[----:B------:R-:W-:Y:S02]  /*4140*/  PLOP3.LUT P0, PT, PT, PT, UP1, 0x80, 0x8 ;  /* 0x000000000008781c */ /* 0x000fe40003f0f018 */
[----:B------:R-:W1:Y:S02]  /*4150*/  SYNCS.PHASECHK.TRANS64.TRYWAIT P1, [UR26+0x110], R2 ;  /* 0x00011002ff0075a7 */ /* 0x000e64000802111a */
[----:B-1----:R-:W-:Y:S09]  /*4160*/  @!P1 BRA `(.L_x_81) ;  /* 0x0000005000f09947 */ /* 0x002ff20003800000 */
.L_x_178:
[----:B------:R-:W-:Y:S01]  /*4170*/  @!UP1 UPRMT UR4, UR49, 0x654, UR4 ;  /* 0x0000065431049896 */ /* 0x000fe20008000004 */
[----:B------:R-:W-:Y:S01]  /*4180*/  UMOV UR5, 0xffff ;  /* 0x0000ffff00057882 */ /* 0x000fe20000000000 */
[----:B------:R-:W-:-:S07]  /*4190*/  UMOV UR6, 0x1 ;  /* 0x0000000100067882 */ /* 0x000fce0000000000 */
[----:B------:R-:W-:Y:S01]  /*41a0*/  @!P0 SYNCS.ARRIVE.TRANS64.RED.A1T0 RZ, [UR4], RZ ;  /* 0x000000ffffff89a7 */ /* 0x000fe20008100404 */
[----:B------:R-:W-:Y:S01]  /*41b0*/  NOP ;  /* 0x0000000000007918 */ /* 0x000fe20000000000 */
[----:B-1----:R-:W1:Y:S01]  /*41c0*/  LDS R0, [UR8+0x14] ;  /* 0x00001408ff007984 */ /* 0x002e620008000800 */
[----:B------:R-:W-:-:S04]  /*41d0*/  ULOP3.LUT UR4, UR44, 0xffff, URZ, 0xc0, !UPT ;  /* 0x0000ffff2c047892 */ /* 0x000fc8000f8ec0ff */
[----:B------:R-:W-:-:S04]  /*41e0*/  USHF.R.U32.HI UR4, URZ, 0x5, UR4 ;  /* 0x00000005ff047899 */ /* 0x000fc80008011604 */
[----:B------:R-:W-:Y:S02]  /*41f0*/  USHF.L.U32 UR5, UR5, UR4, URZ ;  /* 0x0000000405057299 */ /* 0x000fe400080006ff */
[----:B------:R-:W-:-:S04]  /*4200*/  USHF.L.U32 UR4, UR6, UR4, URZ ;  /* 0x0000000406047299 */ /* 0x000fc800080006ff */
[----:B-1----:R-:W-:-:S04]  /*4210*/  LOP3.LUT R0, R0, UR5, RZ, 0xc0, !PT ;  /* 0x0000000500007c12 */ /* 0x002fc8000f8ec0ff */
[----:B------:R-:W-:-:S13]  /*4220*/  ISETP.NE.AND P0, PT, R0, UR5, PT ;  /* 0x0000000500007c0c */ /* 0x000fda000bf05270 */
[----:B------:R-:W-:Y:S05]  /*4230*/  @P0 BRA `(.L_x_82) ;  /* 0x0000000000580947 */ /* 0x000fea0003800000 */
[----:B------:R-:W1:Y:S02]  /*4240*/  LDS R0, [UR8+0x18] ;  /* 0x00001808ff007984 */ /* 0x000e640008000800 */
[----:B-1----:R-:W-:-:S04]  /*4250*/  LOP3.LUT R0, R0, UR4, RZ, 0xc0, !PT ;  /* 0x0000000400007c12 */ /* 0x002fc8000f8ec0ff */
[----:B------:R-:W-:-:S13]  /*4260*/  ISETP.NE.AND P0, PT, R0, UR4, PT ;  /* 0x0000000400007c0c */ /* 0x000fda000bf05270 */
[----:B------:R-:W-:Y:S05]  /*4270*/  @P0 BRA `(.L_x_83) ;  /* 0x00000000003c0947 */ /* 0x000fea0003800000 */
[----:B------:R-:W1:Y:S01]  /*4280*/  S2R R2, SR_LANEID ;  /* 0x0000000000027919 */ /* 0x000e620000000000 */
[----:B------:R-:W-:-:S06]  /*4290*/  ULOP3.LUT UR5, URZ, UR5, URZ, 0x33, !UPT ;  /* 0x00000005ff057292 */ /* 0x000fcc000f8e33ff */
[----:B------:R-:W-:-:S04]  /*42a0*/  IMAD.U32 R0, RZ, RZ, UR5 ;  /* 0x00000005ff007e24 */ /* 0x000fc8000f8e00ff */
[----:B------:R2:W4:Y:S02]  /*42b0*/  REDUX UR7, R0 ;  /* 0x00000000000773c4 */ /* 0x0005240000000000 */
[----:B------:R1:W-:Y:S01]  /*42c0*/  UTCATOMSWS.AND URZ, UR5 ;  /* 0x0000000500ff79e3 */ /* 0x0003e20008000000 */
[----:B--2---:R-:W-:Y:S01]  /*42d0*/  LOP3.LUT R0, RZ, UR4, RZ, 0x33, !PT ;  /* 0x00000004ff007c12 */ /* 0x004fe2000f8e33ff */
[----:B------:R-:W-:Y:S02]  /*42e0*/  VOTEU.ANY UR4, UPT, PT ;  /* 0x0000000000047886 */ /* 0x000fe400038e0100 */
[----:B------:R-:W-:Y:S02]  /*42f0*/  UFLO.U32 UR4, UR4 ;  /* 0x00000004000472bd */ /* 0x000fe400080e0000 */
[----:B------:R-:W2:Y:S04]  /*4300*/  REDUX UR6, R0 ;  /* 0x00000000000673c4 */ /* 0x000ea80000000000 */
[----:B-1----:R-:W-:-:S02]  /*4310*/  ISETP.EQ.U32.AND P0, PT, R2, UR4, PT ;  /* 0x0000000402007c0c */ /* 0x002fc4000bf02070 */
[----:B----4-:R-:W-:-:S11]  /*4320*/  MOV R2, UR7 ;  /* 0x0000000700027c02 */ /* 0x010fd60008000f00 */
[----:B------:R1:W-:Y:S01]  /*4330*/  @P0 ATOMS.AND RZ, [UR8+0x14], R2 ;  /* 0x00001402ffff098c */ /* 0x0003e2000a800008 */
[----:B--2---:R-:W-:-:S05]  /*4340*/  IMAD.U32 R0, RZ, RZ, UR6 ;  /* 0x00000006ff007e24 */ /* 0x004fca000f8e00ff */
[----:B------:R1:W-:Y:S01]  /*4350*/  @P0 ATOMS.AND RZ, [UR8+0x18], R0 ;  /* 0x00001800ffff098c */ /* 0x0003e2000a800008 */
[----:B------:R-:W-:Y:S05]  /*4360*/  BRA `(.L_x_84) ;  /* 0x0000000000147947 */ /* 0x000fea0003800000 */
.L_x_83:
[----:B------:R-:W-:Y:S02]  /*4370*/  MOV R2, 0x4390 ;  /* 0x0000439000027802 */ /* 0x000fe40000000f00 */
[----:B---3-5:R-:W-:Y:S05]  /*4380*/  CALL.REL.NOINC `($__internal_0_$__cuda_sm10x_tcgen05_guardrail_trap_col_being_dealloced_not_returned_by_alloc) ;  /* 0x0000005400d07944 */ /* 0x028fea0003c00000 */
[----:B------:R-:W-:Y:S05]  /*4390*/  BRA `(.L_x_84) ;  /* 0x0000000000087947 */ /* 0x000fea0003800000 */
.L_x_82:
[----:B------:R-:W-:Y:S02]  /*43a0*/  MOV R2, 0x43c0 ;  /* 0x000043c000027802 */ /* 0x000fe40000000f00 */
[----:B---3-5:R-:W-:Y:S05]  /*43b0*/  CALL.REL.NOINC `($__internal_2_$__cuda_sm10x_tcgen05_guardrail_trap_unallocated_columns_being_dealloced) ;  /* 0x0000005400dc7944 */ /* 0x028fea0003c00000 */
.L_x_84:
[----:B------:R-:W-:Y:S01]  /*43c0*/  NOP ;  /* 0x0000000000007918 */ /* 0x000fe20000000000 */
[----:B------:R-:W-:Y:S05]  /*43d0*/  EXIT ;  /* 0x000000000000794d */ /* 0x000fea0003800000 */
.L_x_55:
[----:B------:R-:W-:-:S09]  /*43e0*/  UISETP.NE.OR UP0, UPT, UR25, 0x3, !UP3 ;  /* 0x000000031900788c */ /* 0x000fd2000df05670 */
[----:B------:R-:W-:Y:S05]  /*43f0*/  BRA.U UP0, `(.L_x_85) ;  /* 0x0000001100b87547 */ /* 0x000fea000b800000 */
[----:B------:R-:W1:Y:S01]  /*4400*/  LDCU UR31, c[0x0][0x370] ;  /* 0x00006e00ff1f77ac */ /* 0x000e620008000800 */
[----:B------:R-:W2:Y:S01]  /*4410*/  LDC.64 R16, c[0x0][0x348] ;  /* 0x0000d200ff107b82 */ /* 0x000ea20000000a00 */
[----:B------:R-:W-:Y:S02]  /*4420*/  HFMA2 R13, -RZ, RZ, 0, 0 ;  /* 0x00000000ff0d7431 */ /* 0x000fe400000001ff */
[----:B------:R-:W-:Y:S01]  /*4430*/  IMAD.MOV.U32 R15, RZ, RZ, 0x1 ;  /* 0x00000001ff0f7424 */ /* 0x000fe200078e00ff */
[----:B------:R-:W1:Y:S01]  /*4440*/  LDCU.128 UR48, c[0x0][0xb10] ;  /* 0x00016200ff3077ac */ /* 0x000e620008000c00 */
[----:B------:R-:W-:Y:S01]  /*4450*/  IMAD.MOV.U32 R14, RZ, RZ, RZ ;  /* 0x000000ffff0e7224 */ /* 0x000fe200078e00ff */
[----:B------:R-:W-:Y:S01]  /*4460*/  MOV R7, 0x1000 ;  /* 0x0000100000077802 */ /* 0x000fe20000000f00 */
[----:B------:R-:W3:Y:S01]  /*4470*/  LDCU UR30, c[0x0][0x374] ;  /* 0x00006e80ff1e77ac */ /* 0x000ee20008000800 */
[----:B------:R-:W4:Y:S01]  /*4480*/  LDC.64 R2, c[0x0][0x888] ;  /* 0x00022200ff027b82 */ /* 0x000f220000000a00 */
[----:B------:R-:W3:Y:S01]  /*4490*/  LDCU UR15, c[0x0][0xb0c] ;  /* 0x00016180ff0f77ac */ /* 0x000ee20008000800 */
[----:B------:R-:W2:Y:S06]  /*44a0*/  LDCU UR52, c[0x0][0xb20] ;  /* 0x00016400ff3477ac */ /* 0x000eac0008000800 */
[----:B------:R-:W4:Y:S01]  /*44b0*/  LDC.64 R4, c[0x0][0x890] ;  /* 0x00022400ff047b82 */ /* 0x000f220000000a00 */
[----:B------:R-:W2:Y:S01]  /*44c0*/  LDCU UR4, c[0x0][0xb30] ;  /* 0x00016600ff0477ac */ /* 0x000ea20008000800 */
[----:B------:R-:W-:Y:S01]  /*44d0*/  UMOV UR21, 0x400 ;  /* 0x0000040000157882 */ /* 0x000fe20000000000 */
[----:B-1----:R-:W-:-:S02]  /*44e0*/  UIMAD.WIDE.U32 UR6, UR31, UR48, URZ ;  /* 0x000000301f0672a5 */ /* 0x002fc4000f8e00ff */
[----:B---3--:R-:W-:Y:S02]  /*44f0*/  UIMAD.WIDE.U32 UR8, UR30, UR51, URZ ;  /* 0x000000331e0872a5 */ /* 0x008fe4000f8e00ff */
[----:B------:R-:W-:Y:S02]  /*4500*/  ULEA UR21, UR47, UR21, 0x18 ;  /* 0x000000152f157291 */ /* 0x000fe4000f8ec0ff */
[----:B------:R-:W-:Y:S02]  /*4510*/  UPLOP3.LUT UP2, UPT, UPT, UPT, UPT, 0x40, 0x4 ;  /* 0x000000000004789c */ /* 0x000fe40003f4e870 */
[----:B------:R-:W-:Y:S01]  /*4520*/  UIADD3 UR37, UPT, UPT, UR21, 0x58, URZ ;  /* 0x0000005815257890 */ /* 0x000fe2000fffe0ff */
[----:B------:R-:W-:Y:S01]  /*4530*/  UMOV UR6, UR7 ;  /* 0x0000000700067c82 */ /* 0x000fe20008000000 */
[----:B------:R-:W-:Y:S01]  /*4540*/  UMOV UR38, UR9 ;  /* 0x0000000900267c82 */ /* 0x000fe20008000000 */
[----:B------:R-:W-:Y:S02]  /*4550*/  UISETP.GE.AND UP0, UPT, UR45, 0x1, UPT ;  /* 0x000000012d00788c */ /* 0x000fe4000bf06270 */
[----:B------:R-:W-:Y:S01]  /*4560*/  UISETP.NE.AND UP4, UPT, UR45, 0x1, UPT ;  /* 0x000000012d00788c */ /* 0x000fe2000bf85270 */
[----:B------:R-:W1:Y:S01]  /*4570*/  LDCU.64 UR22, c[0x0][0xb28] ;  /* 0x00016500ff1677ac */ /* 0x000e620008000a00 */
[----:B------:R-:W-:-:S02]  /*4580*/  UISETP.NE.AND UP6, UPT, UR15, 0x1, UPT ;  /* 0x000000010f00788c */ /* 0x000fc4000bfc5270 */
[----:B------:R-:W-:Y:S02]  /*4590*/  UISETP.NE.AND UP5, UPT, UR50, 0x1, UPT ;  /* 0x000000013200788c */ /* 0x000fe4000bfa5270 */
[----:B------:R-:W-:Y:S02]  /*45a0*/  UIADD3 UR41, UPT, UPT, UR21, 0x40, URZ ;  /* 0x0000004015297890 */ /* 0x000fe4000fffe0ff */
[----:B------:R-:W-:Y:S02]  /*45b0*/  UIADD3 UR33, UPT, UPT, UR21, 0x48, URZ ;  /* 0x0000004815217890 */ /* 0x000fe4000fffe0ff */
[----:B------:R-:W-:Y:S02]  /*45c0*/  UIADD3 UR25, UPT, UPT, UR21, 0x50, URZ ;  /* 0x0000005015197890 */ /* 0x000fe4000fffe0ff */
[----:B------:R-:W-:Y:S02]  /*45d0*/  UPRMT UR37, UR47, 0x654, UR37 ;  /* 0x000006542f257896 */ /* 0x000fe40008000025 */
[----:B------:R-:W-:-:S02]  /*45e0*/  USHF.R.U32.HI UR39, URZ, UR49, UR6 ;  /* 0x00000031ff277299 */ /* 0x000fc40008011606 */
[----:B--2---:R-:W-:Y:S02]  /*45f0*/  USHF.R.U32.HI UR38, URZ, UR52, UR38 ;  /* 0x00000034ff267299 */ /* 0x004fe40008011626 */
[----:B------:R-:W-:-:S11]  /*4600*/  UISETP.NE.AND UP3, UPT, UR4, 0x1, UPT ;  /* 0x000000010400788c */ /* 0x000fd6000bf65270 */
.L_x_96:
[C---:B------:R-:W-:Y:S02]  /*4610*/  LEA R12, R14.reuse, UR21, 0x3 ;  /* 0x000000150e0c7c11 */ /* 0x040fe4000f8e18ff */
[----:B------:R-:W-:Y:S02]  /*4620*/  SHF.L.U32 R0, R13, 0x1f, RZ ;  /* 0x0000001f0d007819 */ /* 0x000fe400000006ff */
[----:B------:R-:W-:Y:S02]  /*4630*/  LEA R8, R14, UR21, 0x4 ;  /* 0x000000150e087c11 */ /* 0x000fe4000f8e20ff */
[----:B--2---:R-:W2:Y:S02]  /*4640*/  SYNCS.PHASECHK.TRANS64.TRYWAIT P0, [R12+URZ+0x90], R0 ;  /* 0x000090000c0075a7 */ /* 0x004ea400080011ff */
[----:B--2---:R-:W-:Y:S05]  /*4650*/  @!P0 BRA `(.L_x_86) ;  /* 0x0000004c00cc8947 */ /* 0x004fea0003800000 */
.L_x_179:
[----:B------:R-:W3:Y:S01]  /*4660*/  LDS.128 R8, [R8+0x120] ;  /* 0x0001200008087984 */ /* 0x000ee20000000c00 */
[----:B------:R-:W-:Y:S01]  /*4670*/  UISETP.GE.AND UP0, UPT, UR45, 0x1, UPT ;  /* 0x000000012d00788c */ /* 0x000fe2000bf06270 */
[----:B------:R-:W-:Y:S01]  /*4680*/  @!PT LDS RZ, [RZ] ;  /* 0x00000000fffff984 */ /* 0x000fe20000000800 */
[----:B------:R-:W-:Y:S01]  /*4690*/  @!PT LDS RZ, [RZ] ;  /* 0x00000000fffff984 */ /* 0x000fe20000000800 */
[----:B------:R-:W-:Y:S01]  /*46a0*/  @!PT LDS RZ, [RZ] ;  /* 0x00000000fffff984 */ /* 0x000fe20000000800 */
[----:B------:R-:W-:Y:S01]  /*46b0*/  @!PT LDS RZ, [RZ] ;  /* 0x00000000fffff984 */ /* 0x000fe20000000800 */
[----:B------:R1:W-:Y:S06]  /*46c0*/  MEMBAR.ALL.CTA ;  /* 0x0000000000007992 */ /* 0x0003ec0000008000 */
[----:B-1----:R-:W1:Y:S01]  /*46d0*/  FENCE.VIEW.ASYNC.S ;  /* 0x00000000000073c6 */ /* 0x002e620000000000 */
[----:B---3--:R-:W-:Y:S11]  /*46e0*/  LOP3.LUT P0, RZ, R10, 0x1, RZ, 0xc0, !PT ;  /* 0x000000010aff7812 */ /* 0x008ff6000780c0ff */
[----:B------:R-:W-:Y:S02]  /*46f0*/  @!UPT UIADD3 URZ, UPT, UPT, URZ, URZ, URZ ;  /* 0x000000fffffff290 */ /* 0x000fe4000fffe0ff */
[----:B-1----:R-:W-:Y:S01]  /*4700*/  VOTEU.ANY UP1, P0 ;  /* 0x0000000000ff7886 */ /* 0x002fe20000020100 */
[----:B------:R-:W-:Y:S11]  /*4710*/  PLOP3.LUT P0, PT, PT, PT, UP1, 0x80, 0x8 ;  /* 0x000000000008781c */ /* 0x000ff60003f0f018 */
[----:B------:R-:W-:Y:S02]  /*4720*/  @!UPT UIADD3 URZ, UPT, UPT, URZ, URZ, URZ ;  /* 0x000000fffffff290 */ /* 0x000fe4000fffe0ff */
[----:B--2---:R-:W-:Y:S02]  /*4730*/  @P0 SHF.R.U32.HI R0, RZ, 0x10, R9 ;  /* 0x00000010ff000819 */ /* 0x004fe40000011609 */
[----:B------:R-:W-:Y:S02]  /*4740*/  @P0 MOV R6, R8 ;  /* 0x0000000800060202 */ /* 0x000fe40000000f00 */
[----:B------:R-:W-:Y:S01]  /*4750*/  @P0 R2UR UR4, R0 ;  /* 0x00000000000402ca */ /* 0x000fe200000e0000 */
[----:B------:R-:W-:Y:S01]  /*4760*/  VIADD R0, R12, 0xa0 ;  /* 0x000000a00c007836 */ /* 0x000fe20000000000 */
[----:B------:R-:W-:Y:S02]  /*4770*/  @P0 LOP3.LUT R8, R9, 0xffff, RZ, 0xc0, !PT ;  /* 0x0000ffff09080812 */ /* 0x000fe400078ec0ff */
[----:B------:R-:W-:Y:S02]  /*4780*/  @P0 R2UR UR6, R6 ;  /* 0x00000000060602ca */ /* 0x000fe400000e0000 */
[----:B------:R-:W-:Y:S02]  /*4790*/  PRMT R0, RZ, 0x654, R0 ;  /* 0x00000654ff007816 */ /* 0x000fe40000000000 */
[----:B------:R-:W-:Y:S02]  /*47a0*/  @P0 R2UR UR5, R8 ;  /* 0x00000000080502ca */ /* 0x000fe400000e0000 */
[----:B------:R1:W-:Y:S03]  /*47b0*/  SYNCS.ARRIVE.TRANS64.RED.A1T0 RZ, [R0+URZ], RZ ;  /* 0x000000ff00ff79a7 */ /* 0x0003e600081004ff */
[----:B------:R-:W-:Y:S04]  /*47c0*/  @UP1 UMOV UR29, UR4 ;  /* 0x00000004001d1c82 */ /* 0x000fe80008000000 */
[----:B------:R-:W-:Y:S04]  /*47d0*/  @UP1 UMOV UR14, UR6 ;  /* 0x00000006000e1c82 */ /* 0x000fe80008000000 */
[----:B------:R-:W-:Y:S01]  /*47e0*/  @UP1 UMOV UR13, UR5 ;  /* 0x00000005000d1c82 */ /* 0x000fe20008000000 */
[----:B------:R-:W-:Y:S05]  /*47f0*/  BRA.U !UP0, `(.L_x_87) ;  /* 0x0000000108a47547 */ /* 0x000fea000b800000 */
[----:B------:R-:W-:Y:S02]  /*4800*/  UIMAD.WIDE.U32 UR16, UR13, UR51, URZ ;  /* 0x000000330d1072a5 */ /* 0x000fe4000f8e00ff */
[----:B------:R-:W-:Y:S02]  /*4810*/  UIMAD.WIDE.U32 UR18, UR14, UR48, URZ ;  /* 0x000000300e1272a5 */ /* 0x000fe4000f8e00ff */
[----:B------:R-:W-:Y:S02]  /*4820*/  USEL UR4, UR30, UR38, !UP5 ;  /* 0x000000261e047287 */ /* 0x000fe4000e800000 */
[----:B------:R-:W-:Y:S02]  /*4830*/  USEL UR7, UR31, UR39, !UP6 ;  /* 0x000000271f077287 */ /* 0x000fe4000f000000 */
[----:B------:R-:W-:Y:S02]  /*4840*/  UIMAD.WIDE.U32 UR8, UR4, UR22, URZ ;  /* 0x00000016040872a5 */ /* 0x000fe4000f8e00ff */
[----:B------:R-:W-:Y:S01]  /*4850*/  UIMAD.WIDE.U32 UR10, UR7, UR22, URZ ;  /* 0x00000016070a72a5 */ /* 0x000fe2000f8e00ff */
[----:B------:R-:W-:Y:S02]  /*4860*/  UMOV UR5, UR17 ;  /* 0x0000001100057c82 */ /* 0x000fe40008000000 */
[----:B------:R-:W-:Y:S03]  /*4870*/  USHF.R.U32.HI UR6, URZ, UR52, UR5 ;  /* 0x00000034ff067299 */ /* 0x000fe60008011605 */
[----:B------:R-:W-:Y:S01]  /*4880*/  UMOV UR5, UR19 ;  /* 0x0000001300057c82 */ /* 0x000fe20008000000 */
[----:B------:R-:W-:Y:S02]  /*4890*/  USEL UR6, UR13, UR6, !UP5 ;  /* 0x000000060d067287 */ /* 0x000fe4000e800000 */
[----:B------:R-:W-:Y:S03]  /*48a0*/  USHF.R.U32.HI UR12, URZ, UR49, UR5 ;  /* 0x00000031ff0c7299 */ /* 0x000fe60008011605 */
[----:B------:R-:W-:Y:S02]  /*48b0*/  UMOV UR5, UR9 ;  /* 0x0000000900057c82 */ /* 0x000fe40008000000 */
[----:B------:R-:W-:Y:S03]  /*48c0*/  @UP4 USHF.R.U32.HI UR4, URZ, UR23, UR5 ;  /* 0x00000017ff044299 */ /* 0x000fe60008011605 */
[----:B------:R-:W-:Y:S01]  /*48d0*/  UMOV UR5, UR11 ;  /* 0x0000000b00057c82 */ /* 0x000fe20008000000 */
[----:B------:R-:W-:Y:S02]  /*48e0*/  UIMAD UR4, UR45, UR4, URZ ;  /* 0x000000042d0472a4 */ /* 0x000fe4000f8e02ff */
[----:B------:R-:W-:Y:S02]  /*48f0*/  @UP4 USHF.R.U32.HI UR7, URZ, UR23, UR5 ;  /* 0x00000017ff074299 */ /* 0x000fe40008011605 */
[----:B------:R-:W-:Y:S02]  /*4900*/  UIMAD.WIDE.U32 UR10, UR6, UR22, URZ ;  /* 0x00000016060a72a5 */ /* 0x000fe4000f8e00ff */
[----:B------:R-:W-:Y:S02]  /*4910*/  USEL UR5, UR14, UR12, !UP6 ;  /* 0x0000000c0e057287 */ /* 0x000fe4000f000000 */
[----:B------:R-:W-:Y:S02]  /*4920*/  UIMAD UR8, UR45, UR7, URZ ;  /* 0x000000072d0872a4 */ /* 0x000fe4000f8e02ff */
[----:B------:R-:W-:Y:S03]  /*4930*/  UISETP.GE.AND UP0, UPT, UR6, UR4, UPT ;  /* 0x000000040600728c */ /* 0x000fe6000bf06270 */
[----:B------:R-:W-:Y:S01]  /*4940*/  UMOV UR4, UR11 ;  /* 0x0000000b00047c82 */ /* 0x000fe20008000000 */
[----:B------:R-:W-:Y:S02]  /*4950*/  UISETP.GE.OR UP0, UPT, UR5, UR8, UP0 ;  /* 0x000000080500728c */ /* 0x000fe40008706670 */
[----:B------:R-:W-:Y:S02]  /*4960*/  USHF.R.U32.HI UR4, URZ, UR23, UR4 ;  /* 0x00000017ff047299 */ /* 0x000fe40008011604 */
[----:B------:R-:W-:Y:S02]  /*4970*/  UIMAD.WIDE.U32 UR8, UR5, UR22, URZ ;  /* 0x00000016050872a5 */ /* 0x000fe4000f8e00ff */
[----:B------:R-:W-:Y:S04]  /*4980*/  USEL UR10, UR6, UR4, !UP4 ;  /* 0x00000004060a7287 */ /* 0x000fe8000e000000 */
[----:B------:R-:W-:Y:S01]  /*4990*/  UIADD3 UR11, UPT, UPT, -UR10, URZ, URZ ;  /* 0x000000ff0a0b7290 */ /* 0x000fe2000fffe1ff */
[----:B------:R-:W-:Y:S02]  /*49a0*/  @!UP0 UMOV UR4, UR9 ;  /* 0x0000000900048c82 */ /* 0x000fe40008000000 */
[----:B------:R-:W-:Y:S02]  /*49b0*/  @!UP0 USHF.R.U32.HI UR4, URZ, UR23, UR4 ;  /* 0x00000017ff048299 */ /* 0x000fe40008011604 */
[----:B------:R-:W-:Y:S02]  /*49c0*/  UIMAD UR8, UR45, UR11, UR6 ;  /* 0x0000000b2d0872a4 */ /* 0x000fe4000f8e0206 */
[----:B------:R-:W-:Y:S04]  /*49d0*/  @!UP0 USEL UR4, UR5, UR4, !UP4 ;  /* 0x0000000405048287 */ /* 0x000fe8000e000000 */
[----:B------:R-:W-:Y:S02]  /*49e0*/  @!UP0 UIMAD UR7, UR7, UR8, UR4 ;  /* 0x00000008070782a4 */ /* 0x000fe4000f8e0204 */
[----:B------:R-:W-:Y:S02]  /*49f0*/  @!UP0 UIADD3 UR9, UPT, UPT, UR10, -UR4, URZ ;  /* 0x800000040a098290 */ /* 0x000fe4000fffe0ff */
[----:B------:R-:W-:Y:S02]  /*4a00*/  UIADD3 UR8, UPT, UPT, -UR6, URZ, URZ ;  /* 0x000000ff06087290 */ /* 0x000fe4000fffe1ff */
[----:B------:R-:W-:Y:S02]  /*4a10*/  UIADD3 UR4, UPT, UPT, -UR5, URZ, URZ ;  /* 0x000000ff05047290 */ /* 0x000fe4000fffe1ff */
[----:B------:R-:W-:Y:S03]  /*4a20*/  @!UP0 UIMAD UR6, UR9, UR45, UR5 ;  /* 0x0000002d090682a4 */ /* 0x000fe6000f8e0205 */
[----:B------:R-:W-:Y:S01]  /*4a30*/  @!UP0 UMOV UR5, UR7 ;  /* 0x0000000700058c82 */ /* 0x000fe20008000000 */
[----:B------:R-:W-:Y:S02]  /*4a40*/  UIMAD UR7, UR15, UR4, UR14 ;  /* 0x000000040f0772a4 */ /* 0x000fe4000f8e020e */
[----:B------:R-:W-:Y:S02]  /*4a50*/  UIMAD UR4, UR50, UR8, UR13 ;  /* 0x00000008320472a4 */ /* 0x000fe4000f8e020d */
[----:B------:R-:W-:Y:S02]  /*4a60*/  UIMAD UR14, UR5, UR15, UR7 ;  /* 0x0000000f050e72a4 */ /* 0x000fe4000f8e0207 */
[----:B------:R-:W-:Y:S11]  /*4a70*/  UIMAD UR13, UR6, UR50, UR4 ;  /* 0x00000032060d72a4 */ /* 0x000ff6000f8e0204 */
[----:B------:R-:W-:Y:S01]  /*4a80*/  @!UPT UIADD3 URZ, UPT, UPT, URZ, URZ, URZ ;  /* 0x000000fffffff290 */ /* 0x000fe2000fffe0ff */
.L_x_87:
[----:B------:R-:W2:Y:S01]  /*4a90*/  @!UP3 LDCU.128 UR8, c[0x0][0xb10] ;  /* 0x00016200ff08b7ac */ /* 0x000ea20008000c00 */
[C---:B----4-:R-:W-:Y:S02]  /*4aa0*/  ISETP.NE.U32.AND P1, PT, R4.reuse, RZ, PT ;  /* 0x000000ff0400720c */ /* 0x050fe40003f25070 */
[----:B------:R-:W-:Y:S02]  /*4ab0*/  ISETP.NE.U32.AND P0, PT, R4, RZ, PT ;  /* 0x000000ff0400720c */ /* 0x000fe40003f05070 */
[C---:B------:R-:W-:Y:S02]  /*4ac0*/  ISETP.NE.AND.EX P1, PT, R5.reuse, RZ, PT, P1 ;  /* 0x000000ff0500720c */ /* 0x040fe40003f25310 */
[----:B------:R-:W-:Y:S01]  /*4ad0*/  ISETP.NE.AND.EX P0, PT, R5, RZ, PT, P0 ;  /* 0x000000ff0500720c */ /* 0x000fe20003f05300 */
[----:B------:R-:W3:Y:S01]  /*4ae0*/  @!UP3 LDCU UR5, c[0x0][0xb0c] ;  /* 0x00016180ff05b7ac */ /* 0x000ee20008000800 */
[----:B------:R-:W-:Y:S01]  /*4af0*/  SHF.L.U32 R9, R15, 0x1f, RZ ;  /* 0x0000001f0f097819 */ /* 0x000fe200000006ff */
[----:B------:R-:W-:Y:S02]  /*4b00*/  USHF.L.U32 UR42, UR24, 0x7, URZ ;  /* 0x00000007182a7899 */ /* 0x000fe400080006ff */
[----:B------:R-:W-:Y:S02]  /*4b10*/  USHF.L.U32 UR43, UR20, 0x6, URZ ;  /* 0x00000006142b7899 */ /* 0x000fe400080006ff */
[----:B--2---:R-:W-:Y:S07]  /*4b20*/  UIMAD.WIDE.U32 UR6, UR14, UR8, URZ ;  /* 0x000000080e0672a5 */ /* 0x004fee000f8e00ff */
[----:B------:R-:W-:Y:S01]  /*4b30*/  @!UP3 UMOV UR4, UR7 ;  /* 0x000000070004bc82 */ /* 0x000fe20008000000 */
[----:B---3--:R-:W-:Y:S02]  /*4b40*/  @!UP3 UISETP.NE.AND UP0, UPT, UR5, 0x1, UPT ;  /* 0x000000010500b88c */ /* 0x008fe4000bf05270 */
[----:B------:R-:W-:Y:S02]  /*4b50*/  @!UP3 USHF.R.U32.HI UR4, URZ, UR9, UR4 ;  /* 0x00000009ff04b299 */ /* 0x000fe40008011604 */
[----:B------:R-:W-:Y:S02]  /*4b60*/  UIMAD.WIDE.U32 UR6, UR13, UR11, URZ ;  /* 0x0000000b0d0672a5 */ /* 0x000fe4000f8e00ff */
[----:B------:R-:W-:Y:S02]  /*4b70*/  @!UP3 USEL UR8, UR14, UR4, !UP0 ;  /* 0x000000040e08b287 */ /* 0x000fe4000c000000 */
[----:B------:R-:W-:Y:S03]  /*4b80*/  @!UP3 UISETP.NE.AND UP0, UPT, UR10, 0x1, UPT ;  /* 0x000000010a00b88c */ /* 0x000fe6000bf05270 */
[----:B------:R-:W-:Y:S02]  /*4b90*/  @!UP3 UMOV UR6, UR7 ;  /* 0x000000070006bc82 */ /* 0x000fe40008000000 */
[----:B------:R-:W2:Y:S02]  /*4ba0*/  @!UP3 LDCU UR4, c[0x0][0xb20] ;  /* 0x00016400ff04b7ac */ /* 0x000ea40008000800 */
[----:B--2---:R-:W-:Y:S04]  /*4bb0*/  @!UP3 USHF.R.U32.HI UR6, URZ, UR4, UR6 ;  /* 0x00000004ff06b299 */ /* 0x004fe80008011606 */
[----:B------:R-:W-:Y:S04]  /*4bc0*/  @!UP3 USEL UR6, UR13, UR6, !UP0 ;  /* 0x000000060d06b287 */ /* 0x000fe8000c000000 */
[----:B------:R-:W-:Y:S02]  /*4bd0*/  @!UP3 UIADD3 UR4, UPT, UPT, -UR8, UR6, URZ ;  /* 0x000000060804b290 */ /* 0x000fe4000fffe1ff */
[----:B------:R-:W-:Y:S02]  /*4be0*/  @!UP3 UIADD3 UR6, UPT, UPT, UR8, -UR6, URZ ;  /* 0x800000060806b290 */ /* 0x000fe4000fffe0ff */
[----:B------:R-:W-:Y:S02]  /*4bf0*/  @!UP3 UIMAD UR14, UR4, UR5, UR14 ;  /* 0x00000005040eb2a4 */ /* 0x000fe4000f8e020e */
[----:B------:R-:W-:Y:S01]  /*4c00*/  @!UP3 UIMAD UR13, UR6, UR10, UR13 ;  /* 0x0000000a060db2a4 */ /* 0x000fe2000f8e020d */
[----:B------:R-:W-:Y:S11]  /*4c10*/  BRA.U UP2, `(.L_x_88) ;  /* 0x0000000102107547 */ /* 0x000ff6000b800000 */
[----:B------:R-:W-:Y:S04]  /*4c20*/  MOV R6, UR46 ;  /* 0x0000002e00067c02 */ /* 0x000fe80008000f00 */
[----:B------:R-:W-:Y:S04]  /*4c30*/  SHF.L.U32 R6, R6, 0x1f, RZ ;  /* 0x0000001f06067819 */ /* 0x000fe800000006ff */
[----:B------:R-:W2:Y:S02]  /*4c40*/  SYNCS.PHASECHK.TRANS64.TRYWAIT P2, [UR21+0x88], R6 ;  /* 0x00008806ff0075a7 */ /* 0x000ea40008041115 */
[----:B--2---:R-:W-:Y:S05]  /*4c50*/  @!P2 BRA `(.L_x_89) ;  /* 0x000000480060a947 */ /* 0x004fea0003800000 */
.L_x_88:
[----:B------:R-:W-:Y:S05]  /*4c60*/  @!P1 BRA `(.L_x_90) ;  /* 0x0000000000309947 */ /* 0x000fea0003800000 */
[----:B------:R-:W-:Y:S01]  /*4c70*/  ISETP.NE.U32.AND P1, PT, R2, RZ, PT ;  /* 0x000000ff0200720c */ /* 0x000fe20003f25070 */
[----:B------:R-:W2:Y:S01]  /*4c80*/  LDCU.64 UR4, c[0x0][0x358] ;  /* 0x00006b00ff0477ac */ /* 0x000ea20008000a00 */
[----:B------:R-:W-:Y:S02]  /*4c90*/  IMAD.MOV.U32 R46, RZ, RZ, 0x1 ;  /* 0x00000001ff2e7424 */ /* 0x000fe400078e00ff */
[----:B------:R-:W-:Y:S11]  /*4ca0*/  ISETP.NE.AND.EX P1, PT, R3, RZ, PT, P1 ;  /* 0x000000ff0300720c */ /* 0x000ff60003f25310 */
[----:B------:R-:W-:Y:S02]  /*4cb0*/  @!UPT UIADD3 URZ, UPT, UPT, URZ, URZ, URZ ;  /* 0x000000fffffff290 */ /* 0x000fe4000fffe0ff */
[----:B------:R-:W3:Y:S01]  /*4cc0*/  @P1 LDC.64 R10, c[0x0][0x888] ;  /* 0x00022200ff0a1b82 */ /* 0x000ee20000000a00 */
[----:B-1----:R-:W-:Y:S04]  /*4cd0*/  @P1 IMAD R0, R4, UR36, RZ ;  /* 0x0000002404001c24 */ /* 0x002fe8000f8e02ff */
[----:B---3--:R-:W-:Y:S04]  /*4ce0*/  @P1 IMAD.WIDE R10, R0, 0x4, R10 ;  /* 0x00000004000a1825 */ /* 0x008fe800078e020a */
[----:B------:R-:W-:Y:S01]  /*4cf0*/  HFMA2 R0, -RZ, RZ, 0, 5.9604644775390625e-08 ;  /* 0x00000001ff007431 */ /* 0x000fe200000001ff */
[----:B--2--5:R2:W5:Y:S04]  /*4d00*/  @P1 LDG.E R27, desc[UR4][R10.64] ;  /* 0x000000040a1b1981 */ /* 0x024568000c1e1900 */
[----:B------:R-:W-:Y:S01]  /*4d10*/  @!P1 PRMT R46, R0, 0x7610, R46 ;  /* 0x00007610002e9816 */ /* 0x000fe2000000002e */
[----:B--2---:R-:W3:Y:S06]  /*4d20*/  @!P1 LDC R27, c[0x0][0x880] ;  /* 0x00022000ff1b9b82 */ /* 0x004eec0000000800 */
.L_x_90:
[----:B---3-5:R-:W-:Y:S01]  /*4d30*/  @!P0 FSETP.EQ.AND P1, PT, R27, RZ, PT ;  /* 0x000000ff1b00820b */ /* 0x028fe20003f22000 */
[----:B------:R-:W-:Y:S01]  /*4d40*/  @!UPT UIADD3 URZ, UPT, UPT, URZ, URZ, URZ ;  /* 0x000000fffffff290 */ /* 0x000fe2000fffe0ff */
[----:B------:R-:W-:Y:S11]  /*4d50*/  @!P0 BRA `(.L_x_91) ;  /* 0x0000000000188947 */ /* 0x000ff60003800000 */
[----:B------:R-:W-:Y:S02]  /*4d60*/  LOP3.LUT P0, RZ, R46, 0xff, RZ, 0xc0, !PT ;  /* 0x000000ff2eff7812 */ /* 0x000fe4000780c0ff */
[----:B------:R-:W-:Y:S04]  /*4d70*/  ISETP.NE.U32.AND P1, PT, R2, RZ, PT ;  /* 0x000000ff0200720c */ /* 0x000fe80003f25070 */
[----:B------:R-:W-:Y:S04]  /*4d80*/  ISETP.NE.AND.EX P1, PT, R3, RZ, PT, P1 ;  /* 0x000000ff0300720c */ /* 0x000fe80003f25310 */
[----:B------:R-:W-:Y:S03]  /*4d90*/  PLOP3.LUT P1, PT, P1, PT, PT, 0x8, 0x80 ;  /* 0x000000000080781c */ /* 0x000fe60000f2e170 */
[----:B------:R-:W-:Y:S11]  /*4da0*/  @P0 FSETP.EQ.AND P1, PT, R27, RZ, PT ;  /* 0x000000ff1b00020b */ /* 0x000ff60003f22000 */
[----:B------:R-:W-:Y:S02]  /*4db0*/  @!UPT UIADD3 URZ, UPT, UPT, URZ, URZ, URZ ;  /* 0x000000fffffff290 */ /* 0x000fe4000fffe0ff */
.L_x_91:
[----:B------:R-:W2:Y:S01]  /*4dc0*/  SYNCS.PHASECHK.TRANS64.TRYWAIT P2, [UR21+0x60], R9 ;  /* 0x00006009ff0075a7 */ /* 0x000ea20008041115 */
[----:B------:R-:W-:Y:S04]  /*4dd0*/  ELECT P0, URZ, PT ;  /* 0x0000000000ff782f */ /* 0x000fe80003800000 */
[----:B------:R-:W-:Y:S11]  /*4de0*/  PLOP3.LUT P1, PT, P1, P0, PT, 0xf2, 0x2f ;  /* 0x00000000002f781c */ /* 0x000ff60000f21e72 */
[----:B------:R-:W-:Y:S02]  /*4df0*/  @!UPT UIADD3 URZ, UPT, UPT, URZ, URZ, URZ ;  /* 0x000000fffffff290 */ /* 0x000fe4000fffe0ff */
[----:B------:R-:W-:Y:S05]  /*4e00*/  @!P1 IADD3 R8, P0, PT, R16, 0x580, RZ ;  /* 0x0000058010089810 */ /* 0x000fea0007f1e0ff */
[----:B-1----:R-:W-:Y:S01]  /*4e10*/  @!P1 IMAD.X R6, RZ, RZ, R17, P0 ;  /* 0x000000ffff069224 */ /* 0x002fe200000e0611 */
[----:B--2---:R-:W-:Y:S07]  /*4e20*/  @!P2 BRA `(.L_x_92) ;  /* 0x000000480004a947 */ /* 0x004fee0003800000 */
.L_x_182:
[----:B------:R-:W-:Y:S01]  /*4e30*/  @!P1 R2UR UR5, R8 ;  /* 0x00000000080592ca */ /* 0x000fe200000e0000 */
[----:B------:R-:W-:Y:S01]  /*4e40*/  VOTEU.ALL UP0, P1 ;  /* 0x0000000000ff7886 */ /* 0x000fe20000800000 */
[----:B------:R-:W-:Y:S01]  /*4e50*/  @!P1 R2UR UR4, R6 ;  /* 0x00000000060492ca */ /* 0x000fe200000e0000 */
[----:B------:R-:W-:Y:S01]  /*4e60*/  UMOV UR16, 0x0 ;  /* 0x0000000000107882 */ /* 0x000fe20000000000 */
[----:B------:R-:W-:Y:S01]  /*4e70*/  UMOV UR17, 0x10000000 ;  /* 0x1000000000117882 */ /* 0x000fe20000000000 */
[----:B------:R-:W-:Y:S01]  /*4e80*/  UMOV UR44, UR36 ;  /* 0x00000024002c7c82 */ /* 0x000fe20008000000 */
[----:B------:R-:W-:Y:S01]  /*4e90*/  @!UP0 UIADD3 UR40, UPT, UPT, UR21, 0x200, URZ ;  /* 0x0000020015288890 */ /* 0x000fe2000fffe0ff */
[----:B-1----:R-:W-:Y:S01]  /*4ea0*/  @!P1 IMAD.MOV.U32 R0, RZ, RZ, 0x1000 ;  /* 0x00001000ff009424 */ /* 0x002fe200078e00ff */
[----:B------:R-:W-:Y:S01]  /*4eb0*/  @!UP0 UIADD3 UR10, UPT, UPT, UR42, 0x40, URZ ;  /* 0x000000402a0a8890 */ /* 0x000fe2000fffe0ff */
[----:B------:R-:W-:Y:S01]  /*4ec0*/  @!P1 IADD3 R8, P0, PT, R16, 0x580, RZ ;  /* 0x0000058010089810 */ /* 0x000fe20007f1e0ff */
[----:B------:R-:W-:Y:S01]  /*4ed0*/  @!UP0 UIADD3 UR8, UPT, UPT, UR21, 0xa00, URZ ;  /* 0x00000a0015088890 */ /* 0x000fe2000fffe0ff */
[----:B------:R-:W-:Y:S02]  /*4ee0*/  VOTEU.ALL UP0, P1 ;  /* 0x0000000000ff7886 */ /* 0x000fe40000800000 */
[----:B------:R-:W-:Y:S01]  /*4ef0*/  IMAD.U32 R10, RZ, RZ, UR5 ;  /* 0x00000005ff0a7e24 */ /* 0x000fe2000f8e00ff */
[----:B------:R-:W-:Y:S01]  /*4f00*/  UMOV UR9, UR41 ;  /* 0x0000002900097c82 */ /* 0x000fe20008000000 */
[----:B------:R-:W-:Y:S01]  /*4f10*/  IMAD.U32 R11, RZ, RZ, UR4 ;  /* 0x00000004ff0b7e24 */ /* 0x000fe2000f8e00ff */
[----:B------:R-:W-:Y:S01]  /*4f20*/  UMOV UR11, UR43 ;  /* 0x0000002b000b7c82 */ /* 0x000fe20008000000 */
[----:B------:R-:W-:Y:S01]  /*4f30*/  UMOV UR12, UR36 ;  /* 0x00000024000c7c82 */ /* 0x000fe20008000000 */
[----:B------:R-:W-:Y:S01]  /*4f40*/  @!P1 R2UR UR4, R10 ;  /* 0x000000000a0492ca */ /* 0x000fe200000e0000 */
[----:B------:R-:W-:Y:S01]  /*4f50*/  UPRMT UR6, UR47, 0x654, UR41 ;  /* 0x000006542f067896 */ /* 0x000fe20008000029 */
[----:B------:R-:W-:Y:S01]  /*4f60*/  @!P1 R2UR UR5, R11 ;  /* 0x000000000b0592ca */ /* 0x000fe200000e0000 */
[----:B------:R-:W-:Y:S11]  /*4f70*/  @!P1 IMAD.X R6, RZ, RZ, R17, P0 ;  /* 0x000000ffff069224 */ /* 0x000ff600000e0611 */
[----:B------:R-:W-:Y:S01]  /*4f80*/  @!UPT UIADD3 URZ, UPT, UPT, URZ, URZ, URZ ;  /* 0x000000fffffff290 */ /* 0x000fe2000fffe0ff */
[----:B------:R1:W-:Y:S01]  /*4f90*/  @!UP0 UTMALDG.3D [UR40], [UR4], desc[UR16] ;  /* 0x00001028040085b4 */ /* 0x0003e20008011000 */
[----:B------:R-:W-:Y:S05]  /*4fa0*/  VOTEU.ALL UP0, P1 ;  /* 0x0000000000ff7886 */ /* 0x000fea0000800000 */
[----:B------:R1:W-:Y:S01]  /*4fb0*/  @!UP0 UTMALDG.3D [UR8], [UR4], desc[UR16] ;  /* 0x00001008040085b4 */ /* 0x0003e20008011000 */
[----:B------:R1:W-:Y:S01]  /*4fc0*/  @!P1 SYNCS.ARRIVE.TRANS64.RED.A0TR RZ, [UR21+0x40], R0 ;  /* 0x00004000ffff99a7 */ /* 0x0003e20008300415 */
[----:B------:R-:W-:Y:S01]  /*4fd0*/  SYNCS.ARRIVE.TRANS64.RED.A1T0 RZ, [UR6], RZ ;  /* 0x000000ffffff79a7 */ /* 0x000fe20008100406 */
[----:B------:R-:W2:Y:S02]  /*4fe0*/  SYNCS.PHASECHK.TRANS64.TRYWAIT P2, [UR21+0x68], R9 ;  /* 0x00006809ff0075a7 */ /* 0x000ea40008041115 */
[----:B-12---:R-:W-:Y:S05]  /*4ff0*/  @!P2 BRA `(.L_x_93) ;  /* 0x0000004400a8a947 */ /* 0x006fea0003800000 */
.L_x_184:
        /* <DEDUP_REMOVED lines=10> */
[----:B------:R-:W-:Y:S02]  /*50a0*/  @!UP0 UIADD3 UR10, UPT, UPT, UR42, 0x50, URZ ;  /* 0x000000502a0a8890 */ /* 0x000fe4000fffe0ff */
[----:B------:R-:W-:Y:S01]  /*50b0*/  @!UP0 UIADD3 UR8, UPT, UPT, UR21, 0x1a00, URZ ;  /* 0x00001a0015088890 */ /* 0x000fe2000fffe0ff */
[----:B------:R-:W-:Y:S01]  /*50c0*/  IMAD.U32 R10, RZ, RZ, UR5 ;  /* 0x00000005ff0a7e24 */ /* 0x000fe2000f8e00ff */
[----:B------:R-:W-:Y:S01]  /*50d0*/  VOTEU.ALL UP0, P1 ;  /* 0x0000000000ff7886 */ /* 0x000fe20000800000 */
[----:B------:R-:W-:Y:S01]  /*50e0*/  IMAD.U32 R11, RZ, RZ, UR4 ;  /* 0x00000004ff0b7e24 */ /* 0x000fe2000f8e00ff */
[----:B------:R-:W-:Y:S01]  /*50f0*/  UMOV UR9, UR33 ;  /* 0x0000002100097c82 */ /* 0x000fe20008000000 */
[----:B------:R-:W-:Y:S01]  /*5100*/  UMOV UR11, UR43 ;  /* 0x0000002b000b7c82 */ /* 0x000fe20008000000 */
[----:B------:R-:W-:Y:S01]  /*5110*/  @!P1 R2UR UR4, R10 ;  /* 0x000000000a0492ca */ /* 0x000fe200000e0000 */
[----:B------:R-:W-:Y:S01]  /*5120*/  UMOV UR12, UR36 ;  /* 0x00000024000c7c82 */ /* 0x000fe20008000000 */
[----:B------:R-:W-:Y:S01]  /*5130*/  @!P1 R2UR UR5, R11 ;  /* 0x000000000b0592ca */ /* 0x000fe200000e0000 */
[----:B------:R-:W-:Y:S01]  /*5140*/  UPRMT UR6, UR47, 0x654, UR33 ;  /* 0x000006542f067896 */ /* 0x000fe20008000021 */
[----:B------:R-:W-:Y:S11]  /*5150*/  @!P1 IMAD.X R6, RZ, RZ, R17, P0 ;  /* 0x000000ffff069224 */ /* 0x000ff600000e0611 */
[----:B------:R1:W-:Y:S01]  /*5160*/  @!UP0 UTMALDG.3D [UR32], [UR4], desc[UR16] ;  /* 0x00001020040085b4 */ /* 0x0003e20008011000 */
[----:B------:R-:W-:Y:S05]  /*5170*/  VOTEU.ALL UP0, P1 ;  /* 0x0000000000ff7886 */ /* 0x000fea0000800000 */
[----:B------:R1:W-:Y:S01]  /*5180*/  @!UP0 UTMALDG.3D [UR8], [UR4], desc[UR16] ;  /* 0x00001008040085b4 */ /* 0x0003e20008011000 */
[----:B------:R1:W-:Y:S01]  /*5190*/  @!P1 SYNCS.ARRIVE.TRANS64.RED.A0TR RZ, [UR21+0x48], R0 ;  /* 0x00004800ffff99a7 */ /* 0x0003e20008300415 */
[----:B------:R-:W-:Y:S01]  /*51a0*/  SYNCS.ARRIVE.TRANS64.RED.A1T0 RZ, [UR6], RZ ;  /* 0x000000ffffff79a7 */ /* 0x000fe20008100406 */
[----:B------:R-:W2:Y:S02]  /*51b0*/  SYNCS.PHASECHK.TRANS64.TRYWAIT P2, [UR21+0x70], R9 ;  /* 0x00007009ff0075a7 */ /* 0x000ea40008041115 */
[----:B-12---:R-:W-:Y:S05]  /*51c0*/  @!P2 BRA `(.L_x_94) ;  /* 0x00000044004ca947 */ /* 0x006fea0003800000 */
.L_x_186:
        /* <DEDUP_REMOVED lines=9> */
[----:B------:R-:W-:Y:S01]  /*5260*/  VIADD R14, R14, 0x1 ;  /* 0x000000010e0e7836 */ /* 0x000fe20000000000 */
        /* <DEDUP_REMOVED lines=10> */
[----:B------:R-:W-:Y:S01]  /*5310*/  UMOV UR12, UR36 ;  /* 0x00000024000c7c82 */ /* 0x000fe20008000000 */
[----:B------:R-:W-:Y:S11]  /*5320*/  UPRMT UR6, UR47, 0x654, UR25 ;  /* 0x000006542f067896 */ /* 0x000ff60008000019 */
[----:B------:R1:W-:Y:S01]  /*5330*/  @!UP0 UTMALDG.3D [UR24], [UR4], desc[UR16] ;  /* 0x00001018040085b4 */ /* 0x0003e20008011000 */
[----:B------:R-:W-:Y:S05]  /*5340*/  VOTEU.ALL UP0, P1 ;  /* 0x0000000000ff7886 */ /* 0x000fea0000800000 */
[----:B------:R1:W-:Y:S01]  /*5350*/  @!UP0 UTMALDG.3D [UR8], [UR4], desc[UR16] ;  /* 0x00001008040085b4 */ /* 0x0003e20008011000 */
[----:B------:R1:W-:Y:S01]  /*5360*/  @!P1 SYNCS.ARRIVE.TRANS64.RED.A0TR RZ, [UR21+0x50], R0 ;  /* 0x00005000ffff99a7 */ /* 0x0003e20008300415 */
[----:B------:R-:W-:Y:S01]  /*5370*/  SYNCS.ARRIVE.TRANS64.RED.A1T0 RZ, [UR6], RZ ;  /* 0x000000ffffff79a7 */ /* 0x000fe20008100406 */
[----:B------:R-:W2:Y:S02]  /*5380*/  SYNCS.PHASECHK.TRANS64.TRYWAIT P0, [UR21+0x78], R9 ;  /* 0x00007809ff0075a7 */ /* 0x000ea40008001115 */
[----:B-12---:R-:W-:Y:S05]  /*5390*/  @!P0 BRA `(.L_x_95) ;  /* 0x0000004000f08947 */ /* 0x006fea0003800000 */
.L_x_188:
[----:B------:R-:W-:Y:S01]  /*53a0*/  UIADD3 UR24, UPT, UPT, UR13, UR63, URZ ;  /* 0x0000003f0d187290 */ /* 0x000fe2000fffe0ff */
[----:B------:R-:W-:Y:S01]  /*53b0*/  @!P1 IADD3 R6, P0, PT, R16, 0x580, RZ ;  /* 0x0000058010069810 */ /* 0x000fe20007f1e0ff */
[----:B------:R-:W-:Y:S01]  /*53c0*/  UPLOP3.LUT UP2, UPT, UPT, UPT, UPT, 0x80, 0x8 ;  /* 0x000000000008789c */ /* 0x000fe20003f4f070 */
[----:B------:R-:W-:Y:S01]  /*53d0*/  R2UR UR26, R50 ;  /* 0x00000000321a72ca */ /* 0x000fe200000e0000 */
[----:B------:R-:W-:Y:S01]  /*53e0*/  VOTEU.ALL UP0, P1 ;  /* 0x0000000000ff7886 */ /* 0x000fe20000800000 */
[----:B------:R-:W-:Y:S01]  /*53f0*/  @!P1 R2UR UR5, R6 ;  /* 0x00000000060592ca */ /* 0x000fe200000e0000 */
[----:B-1----:R-:W-:Y:S01]  /*5400*/  @!P1 IMAD.X R0, RZ, RZ, R17, P0 ;  /* 0x000000ffff009224 */ /* 0x002fe200000e0611 */
[----:B------:R-:W-:Y:S01]  /*5410*/  UMOV UR6, 0x0 ;  /* 0x0000000000067882 */ /* 0x000fe20000000000 */
[----:B------:R-:W-:Y:S01]  /*5420*/  UMOV UR7, 0x10000000 ;  /* 0x1000000000077882 */ /* 0x000fe20000000000 */
[----:B------:R-:W-:Y:S01]  /*5430*/  @!UP0 UIADD3 UR18, UPT, UPT, UR42, 0x30, URZ ;  /* 0x000000302a128890 */ /* 0x000fe2000fffe0ff */
[----:B------:R-:W-:Y:S01]  /*5440*/  ISETP.NE.AND P0, PT, R14, 0x2, PT ;  /* 0x000000020e00780c */ /* 0x000fe20003f05270 */
[----:B------:R-:W-:Y:S01]  /*5450*/  @!UP0 UIADD3 UR16, UPT, UPT, UR21, 0x3200, URZ ;  /* 0x0000320015108890 */ /* 0x000fe2000fffe0ff */
[----:B------:R-:W-:Y:S01]  /*5460*/  @!P1 R2UR UR4, R0 ;  /* 0x00000000000492ca */ /* 0x000fe200000e0000 */
[----:B------:R-:W-:Y:S01]  /*5470*/  @!UP0 UIADD3 UR17, UPT, UPT, UR21, 0x58, URZ ;  /* 0x0000005815118890 */ /* 0x000fe2000fffe0ff */
[----:B------:R-:W-:Y:S01]  /*5480*/  SEL R0, RZ, 0x1, P0 ;  /* 0x00000001ff007807 */ /* 0x000fe20000000000 */
[----:B------:R-:W-:Y:S01]  /*5490*/  @!UP0 UIADD3 UR10, UPT, UPT, UR42, 0x70, URZ ;  /* 0x000000702a0a8890 */ /* 0x000fe2000fffe0ff */
[----:B------:R-:W-:Y:S01]  /*54a0*/  LOP3.LUT R15, R15, 0x1, RZ, 0x3c, !PT ;  /* 0x000000010f0f7812 */ /* 0x000fe200078e3cff */
[----:B------:R-:W-:Y:S01]  /*54b0*/  @!UP0 UIADD3 UR8, UPT, UPT, UR21, 0x3a00, URZ ;  /* 0x00003a0015088890 */ /* 0x000fe2000fffe0ff */
[----:B------:R-:W-:Y:S01]  /*54c0*/  IMAD.U32 R8, RZ, RZ, UR5 ;  /* 0x00000005ff087e24 */ /* 0x000fe2000f8e00ff */
[----:B------:R-:W-:Y:S01]  /*54d0*/  VOTEU.ALL UP0, P1 ;  /* 0x0000000000ff7886 */ /* 0x000fe20000800000 */
[----:B------:R-:W-:Y:S01]  /*54e0*/  UMOV UR19, UR43 ;  /* 0x0000002b00137c82 */ /* 0x000fe20008000000 */
[----:B------:R-:W-:Y:S01]  /*54f0*/  UMOV UR20, UR36 ;  /* 0x0000002400147c82 */ /* 0x000fe20008000000 */
[----:B------:R-:W-:Y:S01]  /*5500*/  UMOV UR11, UR43 ;  /* 0x0000002b000b7c82 */ /* 0x000fe20008000000 */
[----:B------:R-:W-:Y:S01]  /*5510*/  UMOV UR12, UR36 ;  /* 0x00000024000c7c82 */ /* 0x000fe20008000000 */
[----:B------:R-:W-:Y:S01]  /*5520*/  UMOV UR9, UR17 ;  /* 0x0000001100097c82 */ /* 0x000fe20008000000 */
[----:B------:R-:W-:Y:S01]  /*5530*/  IMAD.U32 R9, RZ, RZ, UR4 ;  /* 0x00000004ff097e24 */ /* 0x000fe2000f8e00ff */
[----:B------:R-:W-:Y:S01]  /*5540*/  @!P1 R2UR UR4, R8 ;  /* 0x00000000080492ca */ /* 0x000fe200000e0000 */
[----:B------:R-:W-:Y:S01]  /*5550*/  UMOV UR36, UR29 ;  /* 0x0000001d00247c82 */ /* 0x000fe20008000000 */
[----:B------:R-:W-:Y:S02]  /*5560*/  LOP3.LUT R13, R13, R0, RZ, 0x3c, !PT ;  /* 0x000000000d0d7212 */ /* 0x000fe400078e3cff */
[----:B------:R-:W-:Y:S02]  /*5570*/  @!P1 R2UR UR5, R9 ;  /* 0x00000000090592ca */ /* 0x000fe400000e0000 */
[----:B------:R-:W-:Y:S11]  /*5580*/  SEL R14, R14, RZ, P0 ;  /* 0x000000ff0e0e7207 */ /* 0x000ff60000000000 */
[----:B------:R1:W-:Y:S01]  /*5590*/  @!UP0 UTMALDG.3D [UR16], [UR4], desc[UR6] ;  /* 0x00000610040085b4 */ /* 0x0003e20008011000 */
[----:B------:R-:W-:Y:S05]  /*55a0*/  VOTEU.ALL UP0, P1 ;  /* 0x0000000000ff7886 */ /* 0x000fea0000800000 */
[----:B------:R2:W-:Y:S01]  /*55b0*/  @!UP0 UTMALDG.3D [UR8], [UR4], desc[UR6] ;  /* 0x00000608040085b4 */ /* 0x0005e20008011000 */
[----:B------:R2:W-:Y:S01]  /*55c0*/  @!P1 SYNCS.ARRIVE.TRANS64.RED.A0TR RZ, [UR21+0x58], R7 ;  /* 0x00005807ffff99a7 */ /* 0x0005e20008300415 */
[----:B------:R-:W-:Y:S01]  /*55d0*/  SYNCS.ARRIVE.TRANS64.RED.A1T0 RZ, [UR37], RZ ;  /* 0x000000ffffff79a7 */ /* 0x000fe20008100425 */
[----:B-1----:R-:W-:Y:S01]  /*55e0*/  UIADD3 UR20, UPT, UPT, UR14, UR26, URZ ;  /* 0x0000001a0e147290 */ /* 0x002fe2000fffe0ff */
[----:B------:R-:W-:Y:S11]  /*55f0*/  BRA.U UP1, `(.L_x_96) ;  /* 0xfffffff101047547 */ /* 0x000ff6000b83ffff */
[----:B------:R-:W-:-:S04]  /*5600*/  SHF.L.U32 R2, R15, 0x1f, RZ ;  /* 0x0000001f0f027819 */ /* 0x000fc800000006ff */
[----:B------:R-:W1:Y:S02]  /*5610*/  SYNCS.PHASECHK.TRANS64.TRYWAIT P0, [UR21+0x60], R2 ;  /* 0x00006002ff0075a7 */ /* 0x000e640008001115 */
[----:B-1----:R-:W-:Y:S05]  /*5620*/  @!P0 BRA `(.L_x_97) ;  /* 0x0000004000648947 */ /* 0x002fea0003800000 */
.L_x_190:
[----:B------:R-:W3:Y:S02]  /*5630*/  SYNCS.PHASECHK.TRANS64.TRYWAIT P0, [UR21+0x68], R2 ;  /* 0x00006802ff0075a7 */ /* 0x000ee40008001115 */
[----:B---3--:R-:W-:Y:S05]  /*5640*/  @!P0 BRA `(.L_x_98) ;  /* 0x0000004000748947 */ /* 0x008fea0003800000 */
.L_x_192:
[----:B------:R-:W3:Y:S02]  /*5650*/  SYNCS.PHASECHK.TRANS64.TRYWAIT P0, [UR21+0x70], R2 ;  /* 0x00007002ff0075a7 */ /* 0x000ee40008001115 */
[----:B---3--:R-:W-:Y:S05]  /*5660*/  @!P0 BRA `(.L_x_99) ;  /* 0x0000004000848947 */ /* 0x008fea0003800000 */
.L_x_194:
[----:B-1----:R-:W-:-:S07]  /*5670*/  MOV R0, UR21 ;  /* 0x0000001500007c02 */ /* 0x002fce0008000f00 */
.L_x_100:
[----:B-1----:R-:W-:-:S04]  /*5680*/  SHF.L.U32 R2, R15, 0x1f, RZ ;  /* 0x0000001f0f027819 */ /* 0x002fc800000006ff */
[----:B------:R1:W3:Y:S03]  /*5690*/  SYNCS.PHASECHK.TRANS64.TRYWAIT P0, [R0+URZ+0x78], R2 ;  /* 0x00007802000075a7 */ /* 0x0002e600080011ff */
[----:B---3--:R-:W-:Y:S05]  /*56a0*/  @!P0 NANOSLEEP.SYNCS 0x989680 ;  /* 0x009896800000895d */ /* 0x008fea0003900000 */
[----:B------:R-:W3:Y:S02]  /*56b0*/  @!P0 SYNCS.PHASECHK.TRANS64 P0, [R0+URZ+0x78], R2 ;  /* 0x00007802000085a7 */ /* 0x000ee400080010ff */
[----:B--23--:R-:W-:Y:S05]  /*56c0*/  @P0 EXIT ;  /* 0x000000000000094d */ /* 0x00cfea0003800000 */
[----:B------:R-:W-:Y:S05]  /*56d0*/  BRA `(.L_x_100) ;  /* 0xfffffffc00e87947 */ /* 0x000fea000383ffff */
.L_x_85:
[----:B------:R-:W-:-:S06]  /*56e0*/  UISETP.GE.AND UP0, UPT, UR25, 0x4, UPT ;  /* 0x000000041900788c */ /* 0x000fcc000bf06270 */
[----:B------:R-:W-:-:S13]  /*56f0*/  PLOP3.LUT P0, PT, PT, PT, UP0, 0x80, 0x8 ;  /* 0x000000000008781c */ /* 0x000fda0003f0f008 */
[----:B------:R-:W-:Y:S05]  /*5700*/  @!P0 EXIT ;  /* 0x000000000000894d */ /* 0x000fea0003800000 */
[----:B------:R-:W-:Y:S01]  /*5710*/  BAR.SYNC.DEFER_BLOCKING 0x6, 0xa0 ;  /* 0x0182800000007b1d */ /* 0x000fe20000010000 */
[C---:B------:R-:W-:Y:S01]  /*5720*/  IMAD.SHL.U32 R45, R60.reuse, 0x10, RZ ;  /* 0x000000103c2d7824 */ /* 0x040fe200078e00ff */
[C---:B------:R-:W-:Y:S01]  /*5730*/  SHF.L.U32 R3, R47.reuse, 0x15, RZ ;  /* 0x000000152f037819 */ /* 0x040fe200000006ff */
[C---:B------:R-:W-:Y:S02]  /*5740*/  IMAD.U32 R23, R60.reuse, 0x10000, RZ ;  /* 0x000100003c177824 */ /* 0x040fe400078e00ff */
[----:B------:R-:W-:Y:S02]  /*5750*/  HFMA2 R59, -RZ, RZ, 0, 5.9604644775390625e-08 ;  /* 0x00000001ff3b7431 */ /* 0x000fe400000001ff */
[----:B------:R-:W-:Y:S01]  /*5760*/  IMAD.SHL.U32 R2, R60, 0x2, RZ ;  /* 0x000000023c027824 */ /* 0x000fe200078e00ff */
[----:B------:R-:W-:Y:S01]  /*5770*/  UMOV UR43, 0x400 ;  /* 0x00000400002b7882 */ /* 0x000fe20000000000 */
[----:B------:R-:W1:Y:S01]  /*5780*/  LDCU.64 UR4, c[0x0][0x890] ;  /* 0x00011200ff0477ac */ /* 0x000e620008000a00 */
[----:B------:R-:W2:Y:S01]  /*5790*/  LDC.64 R42, c[0x0][0x8b0] ;  /* 0x00022c00ff2a7b82 */ /* 0x000ea20000000a00 */
[----:B------:R-:W-:Y:S01]  /*57a0*/  IMAD.SHL.U32 R6, R47, 0x200, RZ ;  /* 0x000002002f067824 */ /* 0x000fe200078e00ff */
[C---:B------:R-:W-:Y:S01]  /*57b0*/  LOP3.LUT R7, R45.reuse, 0x40, RZ, 0xc0, !PT ;  /* 0x000000402d077812 */ /* 0x040fe200078ec0ff */
[----:B------:R-:W-:Y:S01]  /*57c0*/  ULEA UR43, UR47, UR43, 0x18 ;  /* 0x0000002b2f2b7291 */ /* 0x000fe2000f8ec0ff */
[----:B------:R-:W-:Y:S01]  /*57d0*/  LOP3.LUT R44, R45, 0x5b0, RZ, 0xc0, !PT ;  /* 0x000005b02d2c7812 */ /* 0x000fe200078ec0ff */
[----:B------:R-:W-:Y:S01]  /*57e0*/  IMAD.MOV.U32 R22, RZ, RZ, RZ ;  /* 0x000000ffff167224 */ /* 0x000fe200078e00ff */
[----:B------:R-:W-:Y:S01]  /*57f0*/  LOP3.LUT R3, R3, 0x200000, RZ, 0xc0, !PT ;  /* 0x0020000003037812 */ /* 0x000fe200078ec0ff */
[----:B------:R-:W-:Y:S01]  /*5800*/  IMAD.MOV.U32 R58, RZ, RZ, RZ ;  /* 0x000000ffff3a7224 */ /* 0x000fe200078e00ff */
[----:B------:R-:W3:Y:S01]  /*5810*/  LDC.64 R40, c[0x0][0x8a8] ;  /* 0x00022a00ff287b82 */ /* 0x000ee20000000a00 */
[----:B------:R-:W-:Y:S01]  /*5820*/  LOP3.LUT R2, R7, 0x8, R2, 0xf8, !PT ;  /* 0x0000000807027812 */ /* 0x000fe200078ef802 */
[----:B------:R-:W-:Y:S01]  /*5830*/  IMAD.MOV.U32 R55, RZ, RZ, RZ ;  /* 0x000000ffff377224 */ /* 0x000fe200078e00ff */
[----:B------:R-:W-:Y:S01]  /*5840*/  LOP3.LUT R44, R44, 0x200, R6, 0xf8, !PT ;  /* 0x000002002c2c7812 */ /* 0x000fe200078ef806 */
[----:B------:R-:W4:Y:S01]  /*5850*/  LDCU UR60, c[0x0][0x370] ;  /* 0x00006e00ff3c77ac */ /* 0x000f220008000800 */
[----:B------:R-:W-:-:S02]  /*5860*/  LOP3.LUT R23, R3, 0x400000, R23, 0xf8, !PT ;  /* 0x0040000003177812 */ /* 0x000fc400078ef817 */
[----:B------:R-:W-:Y:S01]  /*5870*/  LOP3.LUT P0, RZ, R45, 0x40, RZ, 0xc0, !PT ;  /* 0x000000402dff7812 */ /* 0x000fe2000780c0ff */
[----:B------:R-:W4:Y:S01]  /*5880*/  LDS R0, [UR43+0x140] ;  /* 0x0001402bff007984 */ /* 0x000f220008000800 */
[----:B-1----:R-:W-:Y:S01]  /*5890*/  IMAD.U32 R49, RZ, RZ, UR4 ;  /* 0x00000004ff317e24 */ /* 0x002fe2000f8e00ff */
[----:B------:R-:W-:Y:S01]  /*58a0*/  UIADD3 UR4, UPT, UPT, UR43, 0x200, URZ ;  /* 0x000002002b047890 */ /* 0x000fe2000fffe0ff */
[----:B------:R-:W-:Y:S01]  /*58b0*/  LOP3.LUT R44, R44, R2, RZ, 0xfc, !PT ;  /* 0x000000022c2c7212 */ /* 0x000fe200078efcff */
[----:B------:R-:W-:Y:S01]  /*58c0*/  IMAD.U32 R48, RZ, RZ, UR5 ;  /* 0x00000005ff307e24 */ /* 0x000fe2000f8e00ff */
[----:B------:R-:W-:Y:S01]  /*58d0*/  P2R R2, PR, RZ, 0x1 ;  /* 0x00000001ff027803 */ /* 0x000fe20000000000 */
[----:B------:R-:W1:Y:S01]  /*58e0*/  LDCU UR42, c[0x0][0xb0c] ;  /* 0x00016180ff2a77ac */ /* 0x000e620008000800 */
[----:B------:R-:W-:Y:S01]  /*58f0*/  LOP3.LUT R60, R60, 0x60, RZ, 0xc0, !PT ;  /* 0x000000603c3c7812 */ /* 0x000fe200078ec0ff */
[----:B------:R-:W-:Y:S01]  /*5900*/  IMAD.U32 R52, RZ, RZ, UR4 ;  /* 0x00000004ff347e24 */ /* 0x000fe2000f8e00ff */
[----:B------:R-:W-:Y:S01]  /*5910*/  MOV R57, RZ ;  /* 0x000000ff00397202 */ /* 0x000fe20000000f00 */
[----:B------:R-:W1:Y:S01]  /*5920*/  LDCU UR39, c[0x0][0xb30] ;  /* 0x00016600ff2777ac */ /* 0x000e620008000800 */
[----:B------:R-:W1:Y:S01]  /*5930*/  LDCU.64 UR54, c[0x0][0x888] ;  /* 0x00011100ff3677ac */ /* 0x000e620008000a00 */
[----:B------:R-:W1:Y:S01]  /*5940*/  LDCU.64 UR40, c[0x0][0xb28] ;  /* 0x00016500ff2877ac */ /* 0x000e620008000a00 */
[----:B------:R-:W1:Y:S01]  /*5950*/  LDCU.128 UR56, c[0x0][0xb10] ;  /* 0x00016200ff3877ac */ /* 0x000e620008000c00 */
[----:B------:R-:W1:Y:S01]  /*5960*/  LDCU UR53, c[0x0][0x374] ;  /* 0x00006e80ff3577ac */ /* 0x000e620008000800 */
[----:B------:R-:W-:Y:S01]  /*5970*/  UMOV UR52, URZ ;  /* 0x000000ff00347c82 */ /* 0x000fe20008000000 */
[----:B------:R-:W-:Y:S01]  /*5980*/  UMOV UR46, URZ ;  /* 0x000000ff002e7c82 */ /* 0x000fe20008000000 */
[----:B-1234-:R-:W-:-:S07]  /*5990*/  IMAD.IADD R23, R0, 0x1, R23 ;  /* 0x0000000100177824 */ /* 0x01efce00078e0217 */
.L_x_144:
[----:B------:R-:W-:Y:S02]  /*59a0*/  LEA R3, R55, UR43, 0x3 ;  /* 0x0000002b37037c11 */ /* 0x000fe4000f8e18ff */
[----:B------:R-:W-:Y:S02]  /*59b0*/  SHF.L.U32 R0, R57, 0x1f, RZ ;  /* 0x0000001f39007819 */ /* 0x000fe400000006ff */
[----:B-1----:R-:W-:Y:S02]  /*59c0*/  LEA R4, R55, UR43, 0x4 ;  /* 0x0000002b37047c11 */ /* 0x002fe4000f8e20ff */
[----:B------:R-:W1:Y:S02]  /*59d0*/  SYNCS.PHASECHK.TRANS64.TRYWAIT P0, [R3+URZ+0x90], R0 ;  /* 0x00009000030075a7 */ /* 0x000e6400080011ff */
[----:B-1----:R-:W-:Y:S05]  /*59e0*/  @!P0 BRA `(.L_x_101) ;  /* 0x0000003c00bc8947 */ /* 0x002fea0003800000 */
.L_x_195:
        /* <DEDUP_REMOVED lines=8> */
[----:B--2---:R-:W-:Y:S11]  /*5a70*/  LOP3.LUT P0, RZ, R6, 0x1, RZ, 0xc0, !PT ;  /* 0x0000000106ff7812 */ /* 0x004ff6000780c0ff */
[----:B------:R-:W-:Y:S02]  /*5a80*/  @!UPT UIADD3 URZ, UPT, UPT, URZ, URZ, URZ ;  /* 0x000000fffffff290 */ /* 0x000fe4000fffe0ff */
[----:B---3--:R-:W-:Y:S01]  /*5a90*/  VOTEU.ANY UP1, P0 ;  /* 0x0000000000ff7886 */ /* 0x008fe20000020100 */
[----:B------:R-:W-:Y:S01]  /*5aa0*/  PLOP3.LUT P0, PT, PT, PT, UP1, 0x80, 0x8 ;  /* 0x000000000008781c */ /* 0x000fe20003f0f018 */
[----:B------:R-:W-:Y:S11]  /*5ab0*/  UP2UR UR62, UPR, URZ, 0x2 ;  /* 0x00000002ff3e7883 */ /* 0x000ff60008000000 */
[----:B------:R-:W-:Y:S01]  /*5ac0*/  @!UPT UIADD3 URZ, UPT, UPT, URZ, URZ, URZ ;  /* 0x000000fffffff290 */ /* 0x000fe2000fffe0ff */
[----:B-1----:R-:W-:Y:S02]  /*5ad0*/  @P0 SHF.R.U32.HI R0, RZ, 0x10, R5 ;  /* 0x00000010ff000819 */ /* 0x002fe40000011605 */
        /* <DEDUP_REMOVED lines=12> */
[----:B------:R-:W2:Y:S01]  /*5ba0*/  LDCU UR12, c[0x0][0xb20] ;  /* 0x00016400ff0c77ac */ /* 0x000ea20008000800 */
[----:B------:R-:W-:Y:S02]  /*5bb0*/  UIMAD.WIDE.U32 UR4, UR53, UR59, URZ ;  /* 0x0000003b350472a5 */ /* 0x000fe4000f8e00ff */
[----:B------:R-:W-:Y:S02]  /*5bc0*/  UIMAD.WIDE.U32 UR6, UR60, UR56, URZ ;  /* 0x000000383c0672a5 */ /* 0x000fe4000f8e00ff */
[----:B------:R-:W-:Y:S02]  /*5bd0*/  UISETP.NE.AND UP0, UPT, UR58, 0x1, UPT ;  /* 0x000000013a00788c */ /* 0x000fe4000bf05270 */
[----:B------:R-:W-:Y:S02]  /*5be0*/  UIMAD.WIDE.U32 UR8, UR37, UR59, URZ ;  /* 0x0000003b250872a5 */ /* 0x000fe4000f8e00ff */
[----:B------:R-:W-:Y:S02]  /*5bf0*/  UIMAD.WIDE.U32 UR10, UR38, UR56, URZ ;  /* 0x00000038260a72a5 */ /* 0x000fe4000f8e00ff */
[----:B------:R-:W-:Y:S02]  /*5c00*/  UISETP.NE.AND UP1, UPT, UR42, 0x1, UPT ;  /* 0x000000012a00788c */ /* 0x000fe4000bf25270 */
[----:B------:R-:W-:Y:S01]  /*5c10*/  UISETP.NE.AND UP2, UPT, UR45, 0x1, UPT ;  /* 0x000000012d00788c */ /* 0x000fe2000bf45270 */
[----:B------:R-:W-:Y:S02]  /*5c20*/  UMOV UR4, UR5 ;  /* 0x0000000500047c82 */ /* 0x000fe40008000000 */
[----:B--2---:R-:W-:Y:S03]  /*5c30*/  USHF.R.U32.HI UR5, URZ, UR12, UR4 ;  /* 0x0000000cff057299 */ /* 0x004fe60008011604 */
[----:B------:R-:W-:Y:S02]  /*5c40*/  UMOV UR4, UR7 ;  /* 0x0000000700047c82 */ /* 0x000fe40008000000 */
[----:B------:R-:W-:Y:S02]  /*5c50*/  USHF.R.U32.HI UR7, URZ, UR57, UR4 ;  /* 0x00000039ff077299 */ /* 0x000fe40008011604 */
[----:B------:R-:W-:Y:S02]  /*5c60*/  USEL UR4, UR53, UR5, !UP0 ;  /* 0x0000000535047287 */ /* 0x000fe4000c000000 */
[----:B------:R-:W-:Y:S01]  /*5c70*/  USEL UR7, UR60, UR7, !UP1 ;  /* 0x000000073c077287 */ /* 0x000fe2000c800000 */
[----:B------:R-:W-:Y:S01]  /*5c80*/  UMOV UR5, UR9 ;  /* 0x0000000900057c82 */ /* 0x000fe20008000000 */
[----:B------:R-:W-:Y:S02]  /*5c90*/  UIMAD.WIDE.U32 UR8, UR4, UR40, URZ ;  /* 0x00000028040872a5 */ /* 0x000fe4000f8e00ff */
[----:B------:R-:W-:Y:S03]  /*5ca0*/  USHF.R.U32.HI UR6, URZ, UR12, UR5 ;  /* 0x0000000cff067299 */ /* 0x000fe60008011605 */
[----:B------:R-:W-:Y:S01]  /*5cb0*/  UMOV UR5, UR11 ;  /* 0x0000000b00057c82 */ /* 0x000fe20008000000 */
[----:B------:R-:W-:Y:S02]  /*5cc0*/  UIMAD.WIDE.U32 UR10, UR7, UR40, URZ ;  /* 0x00000028070a72a5 */ /* 0x000fe4000f8e00ff */
[----:B------:R-:W-:Y:S02]  /*5cd0*/  USHF.R.U32.HI UR12, URZ, UR57, UR5 ;  /* 0x00000039ff0c7299 */ /* 0x000fe40008011605 */
[----:B------:R-:W-:Y:S01]  /*5ce0*/  USEL UR6, UR37, UR6, !UP0 ;  /* 0x0000000625067287 */ /* 0x000fe2000c000000 */
[----:B------:R-:W-:Y:S02]  /*5cf0*/  UMOV UR5, UR9 ;  /* 0x0000000900057c82 */ /* 0x000fe40008000000 */
[----:B------:R-:W-:Y:S01]  /*5d00*/  UMOV UR10, UR11 ;  /* 0x0000000b000a7c82 */ /* 0x000fe20008000000 */
[----:B------:R-:W-:Y:S02]  /*5d10*/  @UP2 USHF.R.U32.HI UR4, URZ, UR41, UR5 ;  /* 0x00000029ff042299 */ /* 0x000fe40008011605 */
[----:B------:R-:W-:Y:S02]  /*5d20*/  @UP2 USHF.R.U32.HI UR7, URZ, UR41, UR10 ;  /* 0x00000029ff072299 */ /* 0x000fe4000801160a */
[----:B------:R-:W-:Y:S02]  /*5d30*/  UIMAD UR4, UR45, UR4, URZ ;  /* 0x000000042d0472a4 */ /* 0x000fe4000f8e02ff */
        /* <DEDUP_REMOVED lines=8> */
[----:B------:R-:W-:Y:S02]  /*5dc0*/  USEL UR11, UR6, UR4, !UP2 ;  /* 0x00000004060b7287 */ /* 0x000fe4000d000000 */
[----:B------:R-:W-:Y:S02]  /*5dd0*/  UIADD3 UR8, UPT, UPT, -UR5, URZ, URZ ;  /* 0x000000ff05087290 */ /* 0x000fe4000fffe1ff */
[----:B------:R-:W-:Y:S01]  /*5de0*/  UIADD3 UR10, UPT, UPT, -UR11, URZ, URZ ;  /* 0x000000ff0b0a7290 */ /* 0x000fe2000fffe1ff */
[----:B------:R-:W-:Y:S01]  /*5df0*/  @!UP0 UMOV UR4, UR9 ;  /* 0x0000000900048c82 */ /* 0x000fe20008000000 */
[----:B------:R-:W-:Y:S02]  /*5e00*/  UIADD3 UR9, UPT, UPT, -UR6, URZ, URZ ;  /* 0x000000ff06097290 */ /* 0x000fe4000fffe1ff */
[----:B------:R-:W-:Y:S02]  /*5e10*/  @!UP0 USHF.R.U32.HI UR4, URZ, UR41, UR4 ;  /* 0x00000029ff048299 */ /* 0x000fe40008011604 */
[----:B------:R-:W-:Y:S02]  /*5e20*/  UIMAD UR10, UR45, UR10, UR6 ;  /* 0x0000000a2d0a72a4 */ /* 0x000fe4000f8e0206 */
[----:B------:R-:W-:Y:S04]  /*5e30*/  @!UP0 USEL UR4, UR5, UR4, !UP2 ;  /* 0x0000000405048287 */ /* 0x000fe8000d000000 */
[----:B------:R-:W-:Y:S02]  /*5e40*/  @!UP0 UIMAD UR10, UR7, UR10, UR4 ;  /* 0x0000000a070a82a4 */ /* 0x000fe4000f8e0204 */
[----:B------:R-:W-:Y:S02]  /*5e50*/  @!UP0 UIADD3 UR11, UPT, UPT, UR11, -UR4, URZ ;  /* 0x800000040b0b8290 */ /* 0x000fe4000fffe0ff */
[----:B------:R-:W-:Y:S02]  /*5e60*/  UIMAD UR7, UR42, UR8, UR38 ;  /* 0x000000082a0772a4 */ /* 0x000fe4000f8e0226 */
[----:B------:R-:W-:Y:S02]  /*5e70*/  @!UP0 UIMAD UR6, UR11, UR45, UR5 ;  /* 0x0000002d0b0682a4 */ /* 0x000fe4000f8e0205 */
[----:B------:R-:W-:Y:S01]  /*5e80*/  UIMAD UR4, UR58, UR9, UR37 ;  /* 0x000000093a0472a4 */ /* 0x000fe2000f8e0225 */
[----:B------:R-:W-:Y:S02]  /*5e90*/  @!UP0 UMOV UR5, UR10 ;  /* 0x0000000a00058c82 */ /* 0x000fe40008000000 */
[----:B------:R-:W-:Y:S02]  /*5ea0*/  UIMAD UR38, UR5, UR42, UR7 ;  /* 0x0000002a052672a4 */ /* 0x000fe4000f8e0207 */
[----:B------:R-:W-:Y:S11]  /*5eb0*/  UIMAD UR37, UR6, UR58, UR4 ;  /* 0x0000003a062572a4 */ /* 0x000ff6000f8e0204 */
[----:B------:R-:W-:Y:S01]  /*5ec0*/  @!UPT UIADD3 URZ, UPT, UPT, URZ, URZ, URZ ;  /* 0x000000fffffff290 */ /* 0x000fe2000fffe0ff */
.L_x_102:
[----:B------:R-:W-:Y:S01]  /*5ed0*/  UISETP.NE.AND UP0, UPT, UR39, 0x1, UPT ;  /* 0x000000012700788c */ /* 0x000fe2000bf05270 */
[----:B------:R-:W-:Y:S01]  /*5ee0*/  LOP3.LUT P0, RZ, R52, 0x90, RZ, 0xc0, !PT ;  /* 0x0000009034ff7812 */ /* 0x000fe2000780c0ff */
[----:B------:R-:W-:Y:S01]  /*5ef0*/  USHF.L.U32 UR50, UR20, 0x6, URZ ;  /* 0x0000000614327899 */ /* 0x000fe200080006ff */
[----:B------:R-:W-:Y:S01]  /*5f00*/  BSSY.RECONVERGENT B6, `(.L_x_103) ;  /* 0x0000034000067945 */ /* 0x000fe20003800200 */
[----:B------:R-:W-:Y:S01]  /*5f10*/  USHF.L.U32 UR49, UR24, 0x7, URZ ;  /* 0x0000000718317899 */ /* 0x000fe200080006ff */
[----:B------:R-:W-:Y:S06]  /*5f20*/  IADD3 R55, PT, PT, R55, 0x1, RZ ;  /* 0x0000000137377810 */ /* 0x000fec0007ffe0ff */
[----:B------:R-:W2:Y:S01]  /*5f30*/  @!UP0 LDCU.128 UR12, c[0x0][0xb10] ;  /* 0x00016200ff0c87ac */ /* 0x000ea20008000c00 */
[----:B------:R-:W3:Y:S01]  /*5f40*/  @!UP0 LDCU UR5, c[0x0][0xb0c] ;  /* 0x00016180ff0587ac */ /* 0x000ee20008000800 */
[----:B------:R-:W4:Y:S01]  /*5f50*/  @!UP0 LDCU UR10, c[0x0][0xb20] ;  /* 0x00016400ff0a87ac */ /* 0x000f220008000800 */
[----:B--2---:R-:W-:Y:S02]  /*5f60*/  UIMAD.WIDE.U32 UR8, UR38, UR12, URZ ;  /* 0x0000000c260872a5 */ /* 0x004fe4000f8e00ff */
[----:B------:R-:W-:Y:S02]  /*5f70*/  UIMAD.WIDE.U32 UR6, UR37, UR15, URZ ;  /* 0x0000000f250672a5 */ /* 0x000fe4000f8e00ff */
[----:B------:R-:W-:Y:S03]  /*5f80*/  @!UP0 UISETP.NE.AND UP1, UPT, UR14, 0x1, UPT ;  /* 0x000000010e00888c */ /* 0x000fe6000bf25270 */
[----:B------:R-:W-:Y:S01]  /*5f90*/  @!UP0 UMOV UR4, UR9 ;  /* 0x0000000900048c82 */ /* 0x000fe20008000000 */
[----:B---3--:R-:W-:Y:S02]  /*5fa0*/  @!UP0 UISETP.NE.AND UP2, UPT, UR5, 0x1, UPT ;  /* 0x000000010500888c */ /* 0x008fe4000bf45270 */
[----:B------:R-:W-:Y:S01]  /*5fb0*/  @!UP0 USHF.R.U32.HI UR4, URZ, UR13, UR4 ;  /* 0x0000000dff048299 */ /* 0x000fe20008011604 */
[----:B------:R-:W-:Y:S02]  /*5fc0*/  @!UP0 UMOV UR6, UR7 ;  /* 0x0000000700068c82 */ /* 0x000fe40008000000 */
[----:B----4-:R-:W-:Y:S02]  /*5fd0*/  @!UP0 USHF.R.U32.HI UR6, URZ, UR10, UR6 ;  /* 0x0000000aff068299 */ /* 0x010fe40008011606 */
[----:B------:R-:W-:Y:S02]  /*5fe0*/  @!UP0 USEL UR7, UR38, UR4, !UP2 ;  /* 0x0000000426078287 */ /* 0x000fe4000d000000 */
[----:B------:R-:W-:Y:S04]  /*5ff0*/  @!UP0 USEL UR6, UR37, UR6, !UP1 ;  /* 0x0000000625068287 */ /* 0x000fe8000c800000 */
[----:B------:R-:W-:Y:S02]  /*6000*/  @!UP0 UIADD3 UR4, UPT, UPT, -UR7, UR6, URZ ;  /* 0x0000000607048290 */ /* 0x000fe4000fffe1ff */
[----:B------:R-:W-:Y:S02]  /*6010*/  @!UP0 UIADD3 UR6, UPT, UPT, UR7, -UR6, URZ ;  /* 0x8000000607068290 */ /* 0x000fe4000fffe0ff */
[----:B------:R-:W-:Y:S02]  /*6020*/  @!UP0 UIMAD UR38, UR4, UR5, UR38 ;  /* 0x00000005042682a4 */ /* 0x000fe4000f8e0226 */
[----:B------:R-:W-:Y:S01]  /*6030*/  @!UP0 UIMAD UR37, UR6, UR14, UR37 ;  /* 0x0000000e062582a4 */ /* 0x000fe2000f8e0225 */
[----:B------:R-:W-:Y:S11]  /*6040*/  @!P0 BRA `(.L_x_104) ;  /* 0x00000000007c8947 */ /* 0x000ff60003800000 */
[----:B------:R-:W2:Y:S01]  /*6050*/  LDCU.64 UR8, c[0x4][0x80] ;  /* 0x01001000ff0877ac */ /* 0x000ea20008000a00 */
[----:B------:R-:W-:Y:S01]  /*6060*/  MOV R2, 0x0 ;  /* 0x0000000000027802 */ /* 0x000fe20000000f00 */
[----:B------:R-:W-:Y:S02]  /*6070*/  HFMA2 R12, -RZ, RZ, 0, 5.9604644775390625e-08 ;  /* 0x00000001ff0c7431 */ /* 0x000fe400000001ff */
[----:B------:R-:W-:Y:S01]  /*6080*/  IMAD.MOV.U32 R8, RZ, RZ, 0x70 ;  /* 0x00000070ff087424 */ /* 0x000fe200078e00ff */
[----:B------:R3:W4:Y:S01]  /*6090*/  LDC.64 R14, c[0x4][R2] ;  /* 0x01000000020e7b82 */ /* 0x0007220000000a00 */
[----:B------:R-:W1:Y:S01]  /*60a0*/  LDCU.64 UR6, c[0x4][0x88] ;  /* 0x01001100ff0677ac */ /* 0x000e620008000a00 */
[----:B------:R-:W-:Y:S01]  /*60b0*/  IMAD.MOV.U32 R13, RZ, RZ, RZ ;  /* 0x000000ffff0d7224 */ /* 0x000fe200078e00ff */
[----:B------:R-:W1:Y:S01]  /*60c0*/  LDCU.64 UR4, c[0x4][0x8] ;  /* 0x01000100ff0477ac */ /* 0x000e620008000a00 */
[----:B--2---:R-:W-:Y:S01]  /*60d0*/  MOV R5, UR9 ;  /* 0x0000000900057c02 */ /* 0x004fe20008000f00 */
[----:B------:R-:W-:Y:S01]  /*60e0*/  IMAD.U32 R4, RZ, RZ, UR8 ;  /* 0x00000008ff047e24 */ /* 0x000fe2000f8e00ff */
[----:B-1----:R-:W-:Y:S01]  /*60f0*/  MOV R7, UR7 ;  /* 0x0000000700077c02 */ /* 0x002fe20008000f00 */
[----:B------:R-:W-:Y:S01]  /*6100*/  IMAD.U32 R6, RZ, RZ, UR6 ;  /* 0x00000006ff067e24 */ /* 0x000fe2000f8e00ff */
[----:B------:R-:W-:Y:S01]  /*6110*/  MOV R11, UR5 ;  /* 0x00000005000b7c02 */ /* 0x000fe20008000f00 */
[----:B------:R-:W-:Y:S02]  /*6120*/  IMAD.U32 R10, RZ, RZ, UR4 ;  /* 0x00000004ff0a7e24 */ /* 0x000fe4000f8e00ff */
[----:B------:R-:W-:Y:S07]  /*6130*/  LEPC R20, `(.L_x_105) ;  /* 0x000000001014794e */ /* 0x000fee0000000000 */
[----:B---345:R-:W-:Y:S05]  /*6140*/  CALL.ABS.NOINC R14 ;  /* 0x000000000e007343 */ /* 0x038fea0003c00000 */
.L_x_105:
[----:B------:R-:W1:Y:S01]  /*6150*/  LDCU.64 UR8, c[0x4][0x80] ;  /* 0x01001000ff0877ac */ /* 0x000e620008000a00 */
[----:B------:R-:W2:Y:S01]  /*6160*/  LDC.64 R2, c[0x4][R2] ;  /* 0x0100000002027b82 */ /* 0x000ea20000000a00 */
[----:B------:R-:W-:Y:S02]  /*6170*/  HFMA2 R12, -RZ, RZ, 0, 5.9604644775390625e-08 ;  /* 0x00000001ff0c7431 */ /* 0x000fe400000001ff */
[----:B------:R-:W-:Y:S02]  /*6180*/  IMAD.MOV.U32 R8, RZ, RZ, 0x70 ;  /* 0x00000070ff087424 */ /* 0x000fe400078e00ff */
[----:B------:R-:W-:Y:S01]  /*6190*/  IMAD.MOV.U32 R13, RZ, RZ, RZ ;  /* 0x000000ffff0d7224 */ /* 0x000fe200078e00ff */
[----:B------:R-:W3:Y:S01]  /*61a0*/  LDCU.64 UR6, c[0x4][0x88] ;  /* 0x01001100ff0677ac */ /* 0x000ee20008000a00 */
[----:B------:R-:W4:Y:S01]  /*61b0*/  LDCU.64 UR4, c[0x4][0x8] ;  /* 0x01000100ff0477ac */ /* 0x000f220008000a00 */
[----:B-1----:R-:W-:Y:S02]  /*61c0*/  MOV R4, UR8 ;  /* 0x0000000800047c02 */ /* 0x002fe40008000f00 */
[----:B------:R-:W-:Y:S02]  /*61d0*/  MOV R5, UR9 ;  /* 0x0000000900057c02 */ /* 0x000fe40008000f00 */
[----:B---3--:R-:W-:Y:S01]  /*61e0*/  MOV R7, UR7 ;  /* 0x0000000700077c02 */ /* 0x008fe20008000f00 */
[----:B------:R-:W-:Y:S01]  /*61f0*/  IMAD.U32 R6, RZ, RZ, UR6 ;  /* 0x00000006ff067e24 */ /* 0x000fe2000f8e00ff */
[----:B----4-:R-:W-:Y:S01]  /*6200*/  MOV R11, UR5 ;  /* 0x00000005000b7c02 */ /* 0x010fe20008000f00 */
[----:B------:R-:W-:Y:S02]  /*6210*/  IMAD.U32 R10, RZ, RZ, UR4 ;  /* 0x00000004ff0a7e24 */ /* 0x000fe4000f8e00ff */
[----:B------:R-:W-:Y:S07]  /*6220*/  LEPC R20, `(.L_x_104) ;  /* 0x000000001014794e */ /* 0x000fee0000000000 */
[----:B--2---:R-:W-:Y:S05]  /*6230*/  CALL.ABS.NOINC R2 ;  /* 0x0000000002007343 */ /* 0x004fea0003c00000 */
.L_x_104:
[----:B------:R-:W-:Y:S05]  /*6240*/  BSYNC.RECONVERGENT B6 ;  /* 0x0000000000067941 */ /* 0x000fea0003800200 */
.L_x_103:
[----:B------:R-:W-:Y:S02]  /*6250*/  R2UR UR6, R51 ;  /* 0x00000000330672ca */ /* 0x000fe400000e0000 */
[----:B------:R-:W-:Y:S02]  /*6260*/  R2UR UR5, R49 ;  /* 0x00000000310572ca */ /* 0x000fe400000e0000 */
[----:B------:R-:W-:Y:S02]  /*6270*/  R2UR UR4, R48 ;  /* 0x00000000300472ca */ /* 0x000fe400000e0000 */
[----:B------:R-:W-:Y:S02]  /*6280*/  ISETP.NE.U32.AND P4, PT, R42, RZ, PT ;  /* 0x000000ff2a00720c */ /* 0x000fe40003f85070 */
[----:B------:R-:W-:Y:S02]  /*6290*/  ISETP.NE.U32.AND P2, PT, RZ, UR54, PT ;  /* 0x00000036ff007c0c */ /* 0x000fe4000bf45070 */
[----:B------:R-:W-:Y:S02]  /*62a0*/  ISETP.NE.AND.EX P4, PT, R43, RZ, PT, P4 ;  /* 0x000000ff2b00720c */ /* 0x000fe40003f85340 */
[----:B------:R-:W-:Y:S01]  /*62b0*/  ISETP.NE.AND.EX P2, PT, RZ, UR55, PT, P2 ;  /* 0x00000037ff007c0c */ /* 0x000fe2000bf45320 */
[----:B------:R-:W-:Y:S02]  /*62c0*/  UISETP.NE.AND UP2, UPT, UR6, URZ, UPT ;  /* 0x000000ff0600728c */ /* 0x000fe4000bf45270 */
[----:B------:R-:W-:Y:S04]  /*62d0*/  UISETP.NE.U32.AND UP0, UPT, UR5, URZ, UPT ;  /* 0x000000ff0500728c */ /* 0x000fe8000bf05070 */
[----:B------:R-:W-:Y:S01]  /*62e0*/  UISETP.NE.AND.EX UP1, UPT, UR4, URZ, UPT, UP0 ;  /* 0x000000ff0400728c */ /* 0x000fe2000bf25300 */
[----:B------:R-:W-:Y:S01]  /*62f0*/  PLOP3.LUT P1, PT, PT, PT, UP2, 0x80, 0x8 ;  /* 0x000000000008781c */ /* 0x000fe20003f2f028 */
[----:B------:R-:W-:Y:S03]  /*6300*/  UPLOP3.LUT UP0, UPT, UPT, UPT, UPT, 0x40, 0x4 ;  /* 0x000000000004789c */ /* 0x000fe60003f0e870 */
[----:B------:R-:W-:Y:S06]  /*6310*/  @UP2 UPLOP3.LUT UP0, UPT, UPT, UPT, UP1, 0x80, 0x8 ;  /* 0x000000000008289c */ /* 0x000fec0003f0f010 */
[----:B------:R-:W-:Y:S01]  /*6320*/  PLOP3.LUT P0, PT, PT, PT, UP0, 0x80, 0x8 ;  /* 0x000000000008781c */ /* 0x000fe20003f0f008 */
[----:B------:R-:W-:Y:S01]  /*6330*/  @!UPT UIADD3 URZ, UPT, UPT, URZ, URZ, URZ ;  /* 0x000000fffffff290 */ /* 0x000fe2000fffe0ff */
[----:B------:R-:W-:Y:S11]  /*6340*/  BRA.U !UP1, `(.L_x_106) ;  /* 0x0000000109407547 */ /* 0x000ff6000b800000 */
[----:B------:R-:W-:Y:S01]  /*6350*/  UISETP.NE.U32.AND UP0, UPT, UR54, URZ, UPT ;  /* 0x000000ff3600728c */ /* 0x000fe2000bf05070 */
[----:B------:R-:W-:Y:S01]  /*6360*/  R2UR UR6, R49 ;  /* 0x00000000310672ca */ /* 0x000fe200000e0000 */
[----:B------:R-:W2:Y:S01]  /*6370*/  LDCU.64 UR8, c[0x0][0x358] ;  /* 0x00006b00ff0877ac */ /* 0x000ea20008000a00 */
[----:B------:R-:W-:Y:S02]  /*6380*/  HFMA2 R46, -RZ, RZ, 0, 5.9604644775390625e-08 ;  /* 0x00000001ff2e7431 */ /* 0x000fe400000001ff */
[----:B-1----:R-:W-:Y:S01]  /*6390*/  IMAD.MOV.U32 R0, RZ, RZ, 0x1 ;  /* 0x00000001ff007424 */ /* 0x002fe200078e00ff */
[----:B------:R-:W-:Y:S06]  /*63a0*/  UISETP.NE.AND.EX UP0, UPT, UR55, URZ, UPT, UP0 ;  /* 0x000000ff3700728c */ /* 0x000fec000bf05300 */
[----:B------:R-:W-:Y:S05]  /*63b0*/  PLOP3.LUT P3, PT, PT, PT, UP0, 0x80, 0x8 ;  /* 0x000000000008781c */ /* 0x000fea0003f6f008 */
[----:B------:R-:W1:Y:S01]  /*63c0*/  @UP0 LDCU.64 UR4, c[0x0][0x888] ;  /* 0x00011100ff0407ac */ /* 0x000e620008000a00 */
[----:B------:R-:W-:Y:S07]  /*63d0*/  @UP0 UIMAD UR6, UR36, UR6, URZ ;  /* 0x00000006240602a4 */ /* 0x000fee000f8e02ff */
[----:B------:R-:W-:Y:S01]  /*63e0*/  @!P3 PRMT R46, R0, 0x7610, R46 ;  /* 0x00007610002eb816 */ /* 0x000fe2000000002e */
[----:B-1----:R-:W-:Y:S06]  /*63f0*/  @UP0 UIMAD.WIDE UR4, UR6, 0x4, UR4 ;  /* 0x00000004060408a5 */ /* 0x002fec000f8e0204 */
[----:B------:R-:W-:Y:S02]  /*6400*/  IMAD.U32 R2, RZ, RZ, UR4 ;  /* 0x00000004ff027e24 */ /* 0x000fe4000f8e00ff */
[----:B------:R-:W-:Y:S03]  /*6410*/  IMAD.U32 R3, RZ, RZ, UR5 ;  /* 0x00000005ff037e24 */ /* 0x000fe6000f8e00ff */
[----:B------:R-:W1:Y:S02]  /*6420*/  @!UP0 LDCU UR4, c[0x0][0x880] ;  /* 0x00011000ff0487ac */ /* 0x000e640008000800 */
[----:B--2--5:R2:W5:Y:S02]  /*6430*/  @P3 LDG.E R27, desc[UR8][R2.64] ;  /* 0x00000008021b3981 */ /* 0x024564000c1e1900 */
[----:B-12---:R-:W-:Y:S02]  /*6440*/  @!P3 MOV R27, UR4 ;  /* 0x00000004001bbc02 */ /* 0x006fe40008000f00 */
.L_x_106:
[----:B------:R-:W-:Y:S05]  /*6450*/  @!P4 BRA `(.L_x_107) ;  /* 0x000000000024c947 */ /* 0x000fea0003800000 */
[----:B------:R-:W-:Y:S01]  /*6460*/  ISETP.NE.U32.AND P3, PT, R40, RZ, PT ;  /* 0x000000ff2800720c */ /* 0x000fe20003f65070 */
[----:B------:R-:W2:Y:S03]  /*6470*/  LDCU.64 UR4, c[0x0][0x358] ;  /* 0x00006b00ff0477ac */ /* 0x000ea60008000a00 */
[----:B------:R-:W-:Y:S11]  /*6480*/  ISETP.NE.AND.EX P3, PT, R41, RZ, PT, P3 ;  /* 0x000000ff2900720c */ /* 0x000ff60003f65330 */
[----:B------:R-:W-:Y:S02]  /*6490*/  @!UPT UIADD3 URZ, UPT, UPT, URZ, URZ, URZ ;  /* 0x000000fffffff290 */ /* 0x000fe4000fffe0ff */
[----:B------:R-:W3:Y:S01]  /*64a0*/  @P3 LDC.64 R2, c[0x0][0x8a8] ;  /* 0x00022a00ff023b82 */ /* 0x000ee20000000a00 */
[----:B-1----:R-:W-:Y:S04]  /*64b0*/  @P3 IMAD R0, R42, UR36, RZ ;  /* 0x000000242a003c24 */ /* 0x002fe8000f8e02ff */
[----:B---3--:R-:W-:Y:S05]  /*64c0*/  @P3 IMAD.WIDE R2, R0, 0x4, R2 ;  /* 0x0000000400023825 */ /* 0x008fea00078e0202 */
[----:B--2--5:R2:W5:Y:S02]  /*64d0*/  @P3 LDG.E R24, desc[UR4][R2.64] ;  /* 0x0000000402183981 */ /* 0x024564000c1e1900 */
[----:B--2---:R-:W3:Y:S02]  /*64e0*/  @!P3 LDC R24, c[0x0][0x8a0] ;  /* 0x00022800ff18bb82 */ /* 0x004ee40000000800 */
.L_x_107:
[----:B-----5:R-:W-:Y:S01]  /*64f0*/  FSETP.NEU.AND P3, PT, R27, RZ, PT ;  /* 0x000000ff1b00720b */ /* 0x020fe20003f6d000 */
[----:B------:R-:W-:Y:S01]  /*6500*/  IMAD.SHL.U32 R56, R44, 0x2, RZ ;  /* 0x000000022c387824 */ /* 0x000fe200078e00ff */
[----:B------:R-:W-:Y:S01]  /*6510*/  SEL R3, RZ, 0xffffffff, P2 ;  /* 0xffffffffff037807 */ /* 0x000fe20001000000 */
[----:B------:R-:W-:Y:S01]  /*6520*/  BSSY B1, `(.L_x_108) ;  /* 0x0000034000017945 */ /* 0x000fe20003800000 */
[----:B------:R-:W-:Y:S01]  /*6530*/  @P1 LOP3.LUT P2, RZ, R46, 0xff, RZ, 0xc0, !PT ;  /* 0x000000ff2eff1812 */ /* 0x000fe2000784c0ff */
[----:B------:R-:W-:Y:S01]  /*6540*/  IMAD.MOV.U32 R63, RZ, RZ, 0x1 ;  /* 0x00000001ff3f7424 */ /* 0x000fe200078e00ff */
[----:B-1----:R-:W-:Y:S01]  /*6550*/  @P1 SEL R0, RZ, 0xffffffff, P3 ;  /* 0xffffffffff001807 */ /* 0x002fe20001800000 */
[C---:B------:R-:W-:Y:S01]  /*6560*/  IMAD R25, R22.reuse, 0x40, R23 ;  /* 0x0000004016197824 */ /* 0x040fe200078e0217 */
[----:B------:R-:W-:Y:S01]  /*6570*/  LOP3.LUT R59, R59, 0x1, RZ, 0x3c, !PT ;  /* 0x000000013b3b7812 */ /* 0x000fe200078e3cff */
[----:B------:R-:W-:Y:S01]  /*6580*/  IMAD.MOV.U32 R26, RZ, RZ, RZ ;  /* 0x000000ffff1a7224 */ /* 0x000fe200078e00ff */
[C---:B------:R-:W-:Y:S02]  /*6590*/  @P0 SEL R0, R3.reuse, R0, !P2 ;  /* 0x0000000003000207 */ /* 0x040fe40005000000 */
[----:B------:R-:W-:Y:S02]  /*65a0*/  CS2R R38, SRZ ;  /* 0x0000000000267805 */ /* 0x000fe4000001ff00 */
[----:B------:R-:W-:Y:S02]  /*65b0*/  LEA R53, R22, UR43, 0x3 ;  /* 0x0000002b16357c11 */ /* 0x000fe4000f8e18ff */
[----:B------:R-:W-:Y:S02]  /*65c0*/  CS2R R36, SRZ ;  /* 0x0000000000247805 */ /* 0x000fe4000001ff00 */
[----:B------:R-:W-:Y:S02]  /*65d0*/  @P1 LOP3.LUT R0, R0, 0x1, RZ, 0xc0, !PT ;  /* 0x0000000100001812 */ /* 0x000fe400078ec0ff */
[----:B------:R-:W-:Y:S02]  /*65e0*/  CS2R R30, SRZ ;  /* 0x00000000001e7805 */ /* 0x000fe4000001ff00 */
[----:B------:R-:W-:Y:S02]  /*65f0*/  PLOP3.LUT P2, PT, PT, PT, UP1, 0x80, 0x8 ;  /* 0x000000000008781c */ /* 0x000fe40003f4f018 */
[----:B------:R-:W-:Y:S02]  /*6600*/  CS2R R28, SRZ ;  /* 0x00000000001c7805 */ /* 0x000fe4000001ff00 */
[----:B------:R-:W-:Y:S01]  /*6610*/  ISETP.NE.U32.OR P6, PT, R0, 0x1, !P1 ;  /* 0x000000010000780c */ /* 0x000fe20004fc5470 */
[----:B------:R-:W-:Y:S01]  /*6620*/  VIADD R62, R56, UR43 ;  /* 0x0000002b383e7c36 */ /* 0x000fe20008000000 */
[----:B------:R-:W-:Y:S02]  /*6630*/  LOP3.LUT P4, R54, R46, 0xff, RZ, 0xc0, !PT ;  /* 0x000000ff2e367812 */ /* 0x000fe4000788c0ff */
[----:B------:R-:W-:Y:S02]  /*6640*/  SEL R2, RZ, 0xffffffff, P3 ;  /* 0xffffffffff027807 */ /* 0x000fe40001800000 */
[----:B------:R-:W-:Y:S03]  /*6650*/  P2R R61, PR, RZ, 0x40 ;  /* 0x00000040ff3d7803 */ /* 0x000fe60000000000 */
[----:B------:R-:W-:Y:S04]  /*6660*/  @P2 SEL R2, R3, R2, !P4 ;  /* 0x0000000203022207 */ /* 0x000fe80006000000 */
[----:B------:R-:W-:Y:S02]  /*6670*/  @P6 SHF.L.U32 R0, R59, 0x1f, RZ ;  /* 0x0000001f3b006819 */ /* 0x000fe400000006ff */
[----:B------:R-:W-:Y:S02]  /*6680*/  LOP3.LUT R2, R2, 0x1, RZ, 0xc0, !PT ;  /* 0x0000000102027812 */ /* 0x000fe400078ec0ff */
[----:B------:R1:W2:Y:S02]  /*6690*/  @P6 SYNCS.PHASECHK.TRANS64.TRYWAIT P1, [UR43+0x40], R0 ;  /* 0x00004000ff0065a7 */ /* 0x0002a4000802112b */
[----:B------:R-:W-:Y:S04]  /*66a0*/  ISETP.NE.U32.AND P5, PT, R2, 0x1, PT ;  /* 0x000000010200780c */ /* 0x000fe80003fa5070 */
[----:B------:R-:W-:Y:S02]  /*66b0*/  P2R R64, PR, RZ, 0x20 ;  /* 0x00000020ff407803 */ /* 0x000fe40000000000 */
[----:B-1----:R-:W-:Y:S04]  /*66c0*/  SHF.L.U32 R0, R58, 0x1f, RZ ;  /* 0x0000001f3a007819 */ /* 0x002fe800000006ff */
[----:B------:R1:W4:Y:S01]  /*66d0*/  SYNCS.PHASECHK.TRANS64.TRYWAIT P0, [R53+URZ+0xb0], R0 ;  /* 0x0000b000350075a7 */ /* 0x00032200080011ff */
[----:B--2---:R-:W-:Y:S01]  /*66e0*/  @P6 SEL R63, RZ, 0x1, !P1 ;  /* 0x00000001ff3f6807 */ /* 0x004fe20004800000 */
[----:B-1----:R-:W-:Y:S06]  /*66f0*/  @!P6 BRA `(.L_x_109) ;  /* 0x000000000058e947 */ /* 0x002fec0003800000 */
[C---:B------:R-:W-:Y:S01]  /*6700*/  VIADD R2, R62.reuse, 0x200 ;  /* 0x000002003e027836 */ /* 0x040fe20000000000 */
[----:B------:R-:W-:Y:S01]  /*6710*/  LOP3.LUT P6, RZ, R45, 0x40, RZ, 0xc0, !PT ;  /* 0x000000402dff7812 */ /* 0x000fe200078cc0ff */
[----:B------:R-:W-:Y:S01]  /*6720*/  BSSY B0, `(.L_x_110) ;  /* 0x000000e000007945 */ /* 0x000fe20003800000 */
[----:B------:R-:W-:Y:S01]  /*6730*/  ISETP.NE.AND P2, PT, R63, RZ, PT ;  /* 0x000000ff3f00720c */ /* 0x000fe20003f45270 */
[----:B------:R-:W-:Y:S01]  /*6740*/  @P5 VIADD R4, R62, 0x210 ;  /* 0x000002103e045836 */ /* 0x000fe20000000000 */
[----:B------:R-:W-:Y:S01]  /*6750*/  PLOP3.LUT P1, PT, PT, PT, PT, 0x8, 0x80 ;  /* 0x000000000080781c */ /* 0x000fe20003f2e170 */
[----:B------:R-:W-:Y:S01]  /*6760*/  IMAD.MOV.U32 R39, RZ, RZ, RZ ;  /* 0x000000ffff277224 */ /* 0x000fe200078e00ff */
[----:B------:R-:W-:Y:S02]  /*6770*/  @P5 PLOP3.LUT P1, PT, P6, PT, PT, 0x80, 0x8 ;  /* 0x000000000008581c */ /* 0x000fe4000372f070 */
[----:B------:R-:W-:Y:S02]  /*6780*/  CS2R R36, SRZ ;  /* 0x0000000000247805 */ /* 0x000fe4000001ff00 */
[----:B------:R-:W-:Y:S02]  /*6790*/  CS2R R30, SRZ ;  /* 0x00000000001e7805 */ /* 0x000fe4000001ff00 */
[----:B------:R-:W-:Y:S07]  /*67a0*/  CS2R R28, SRZ ;  /* 0x00000000001c7805 */ /* 0x000fee000001ff00 */
[----:B------:R-:W-:Y:S01]  /*67b0*/  @P1 VIADD R4, R2, 0xfffffff0 ;  /* 0xfffffff002041836 */ /* 0x000fe20000000000 */
[----:B------:R-:W-:Y:S06]  /*67c0*/  @P2 BRA `(.L_x_111) ;  /* 0x00000000000c2947 */ /* 0x000fec0003800000 */
[----:B------:R-:W-:Y:S04]  /*67d0*/  SHF.L.U32 R3, R59, 0x1f, RZ ;  /* 0x0000001f3b037819 */ /* 0x000fe800000006ff */
[----:B------:R-:W1:Y:S02]  /*67e0*/  SYNCS.PHASECHK.TRANS64.TRYWAIT P1, [UR43+0x40], R3 ;  /* 0x00004003ff0075a7 */ /* 0x000e64000802112b */
[----:B-1----:R-:W-:Y:S05]  /*67f0*/  @!P1 BRA `(.L_x_112) ;  /* 0x00000030004c9947 */ /* 0x002fea0003800000 */
.L_x_111:
[----:B------:R-:W-:Y:S05]  /*6800*/  BSYNC B0 ;  /* 0x0000000000007941 */ /* 0x000fea0003800000 */
.L_x_110:
[----:B------:R-:W-:Y:S01]  /*6810*/  ISETP.NE.AND P1, PT, R64, RZ, PT ;  /* 0x000000ff4000720c */ /* 0x000fe20003f25270 */
[----:B------:R-:W-:Y:S11]  /*6820*/  HFMA2 R26, -RZ, RZ, 0, 5.9604644775390625e-08 ;  /* 0x00000001ff1a7431 */ /* 0x000ff600000001ff */
[----:B------:R-:W-:Y:S01]  /*6830*/  @!UPT UIADD3 URZ, UPT, UPT, URZ, URZ, URZ ;  /* 0x000000fffffff290 */ /* 0x000fe2000fffe0ff */
[----:B------:R2:W1:Y:S04]  /*6840*/  @P1 LDS.128 R36, [R4] ;  /* 0x0000000004241984 */ /* 0x0004680000000c00 */
[----:B------:R2:W1:Y:S02]  /*6850*/  @P1 LDS.128 R28, [R56+UR43+0x200] ;  /* 0x0002002b381c1984 */ /* 0x0004640008000c00 */
.L_x_109:
[----:B------:R-:W-:Y:S05]  /*6860*/  BSYNC B1 ;  /* 0x0000000000017941 */ /* 0x000fea0003800000 */
.L_x_108:
[----:B-1----:R-:W-:Y:S04]  /*6870*/  SHF.R.U32.HI R2, RZ, 0x15, R25 ;  /* 0x00000015ff027819 */ /* 0x002fe80000011619 */
[----:B------:R-:W-:Y:S01]  /*6880*/  LOP3.LUT P1, RZ, R2, 0x3, R47, 0x48, !PT ;  /* 0x0000000302ff7812 */ /* 0x000fe2000782482f */
[----:B------:R-:W-:Y:S01]  /*6890*/  @!UPT UIADD3 URZ, UPT, UPT, URZ, URZ, URZ ;  /* 0x000000fffffff290 */ /* 0x000fe2000fffe0ff */
[----:B----4-:R-:W-:Y:S11]  /*68a0*/  @P0 BRA `(.L_x_113) ;  /* 0x0000000000080947 */ /* 0x010ff60003800000 */
[----:B------:R-:W1:Y:S02]  /*68b0*/  SYNCS.PHASECHK.TRANS64.TRYWAIT P0, [R53+URZ+0xb0], R0 ;  /* 0x0000b000350075a7 */ /* 0x000e6400080011ff */
[----:B-1----:R-:W-:Y:S05]  /*68c0*/  @!P0 BRA `(.L_x_114) ;  /* 0x0000003000308947 */ /* 0x002fea0003800000 */
.L_x_113:
[----:B------:R-:W-:Y:S05]  /*68d0*/  @!P1 BRA `(.L_x_115) ;  /* 0x0000000000409947 */ /* 0x000fea0003800000 */
[----:B------:R-:W4:Y:S01]  /*68e0*/  LDCU.64 UR8, c[0x4][0x70] ;  /* 0x01000e00ff0877ac */ /* 0x000f220008000a00 */
[----:B------:R-:W-:Y:S01]  /*68f0*/  MOV R3, 0x0 ;  /* 0x0000000000037802 */ /* 0x000fe20000000f00 */
[----:B------:R-:W-:Y:S02]  /*6900*/  HFMA2 R12, -RZ, RZ, 0, 5.9604644775390625e-08 ;  /* 0x00000001ff0c7431 */ /* 0x000fe400000001ff */
[----:B------:R-:W-:Y:S02]  /*6910*/  IMAD.MOV.U32 R8, RZ, RZ, 0x192 ;  /* 0x00000192ff087424 */ /* 0x000fe400078e00ff */
[----:B------:R-:W-:Y:S01]  /*6920*/  IMAD.MOV.U32 R13, RZ, RZ, RZ ;  /* 0x000000ffff0d7224 */ /* 0x000fe200078e00ff */
[----:B------:R-:W5:Y:S01]  /*6930*/  LDCU.64 UR6, c[0x4][0x78] ;  /* 0x01000f00ff0677ac */ /* 0x000f620008000a00 */
[----:B------:R-:W1:Y:S01]  /*6940*/  LDC.64 R2, c[0x4][R3] ;  /* 0x0100000003027b82 */ /* 0x000e620000000a00 */
[----:B------:R-:W3:Y:S01]  /*6950*/  LDCU.64 UR4, c[0x4][0x10] ;  /* 0x01000200ff0477ac */ /* 0x000ee20008000a00 */
[----:B----4-:R-:W-:Y:S01]  /*6960*/  MOV R5, UR9 ;  /* 0x0000000900057c02 */ /* 0x010fe20008000f00 */
[----:B--2---:R-:W-:Y:S01]  /*6970*/  IMAD.U32 R4, RZ, RZ, UR8 ;  /* 0x00000008ff047e24 */ /* 0x004fe2000f8e00ff */
[----:B-----5:R-:W-:Y:S01]  /*6980*/  MOV R7, UR7 ;  /* 0x0000000700077c02 */ /* 0x020fe20008000f00 */
[----:B------:R-:W-:Y:S01]  /*6990*/  IMAD.U32 R6, RZ, RZ, UR6 ;  /* 0x00000006ff067e24 */ /* 0x000fe2000f8e00ff */
[----:B---3--:R-:W-:Y:S01]  /*69a0*/  MOV R11, UR5 ;  /* 0x00000005000b7c02 */ /* 0x008fe20008000f00 */
[----:B------:R-:W-:Y:S02]  /*69b0*/  IMAD.U32 R10, RZ, RZ, UR4 ;  /* 0x00000004ff0a7e24 */ /* 0x000fe4000f8e00ff */
[----:B------:R-:W-:Y:S07]  /*69c0*/  LEPC R20, `(.L_x_115) ;  /* 0x000000001014794e */ /* 0x000fee0000000000 */
[----:B-1----:R-:W-:Y:S05]  /*69d0*/  CALL.ABS.NOINC R2 ;  /* 0x0000000002007343 */ /* 0x002fea0003c00000 */
.L_x_115:
[----:B------:R-:W-:Y:S01]  /*69e0*/  SHF.L.U32 R3, R28, 0x10, RZ ;  /* 0x000000101c037819 */ /* 0x000fe200000006ff */
[----:B------:R-:W-:Y:S05]  /*69f0*/  WARPSYNC.ALL ;  /* 0x0000000000007948 */ /* 0x000fea0003800000 */
[----:B------:R-:W-:Y:S01]  /*6a00*/  R2UR UR4, R25 ;  /* 0x00000000190472ca */ /* 0x000fe200000e0000 */
[----:B------:R-:W-:Y:S01]  /*6a10*/  BSSY.RECONVERGENT B0, `(.L_x_116) ;  /* 0x0000057000007945 */ /* 0x000fe20003800200 */
[C---:B------:R-:W-:Y:S02]  /*6a20*/  SHF.L.U32 R20, R29.reuse, 0x10, RZ ;  /* 0x000000101d147819 */ /* 0x040fe400000006ff */
[----:B------:R-:W-:Y:S02]  /*6a30*/  LOP3.LUT R21, R29, 0xffff0000, RZ, 0xc0, !PT ;  /* 0xffff00001d157812 */ /* 0x000fe400078ec0ff */
[----:B------:R-:W-:Y:S02]  /*6a40*/  MOV R65, 0x10 ;  /* 0x0000001000417802 */ /* 0x000fe40000000f00 */
[----:B------:R-:W-:Y:S02]  /*6a50*/  LOP3.LUT P6, RZ, R45, 0x40, RZ, 0xc0, !PT ;  /* 0x000000402dff7812 */ /* 0x000fe400078cc0ff */
[----:B------:R-:W-:Y:S02]  /*6a60*/  ISETP.NE.AND P0, PT, R60, RZ, PT ;  /* 0x000000ff3c00720c */ /* 0x000fe40003f05270 */
[----:B------:R-:W-:Y:S01]  /*6a70*/  SEL R65, R65, 0xfffffff0, !P6 ;  /* 0xfffffff041417807 */ /* 0x000fe20007000000 */
[----:B--2---:R-:W1:Y:S03]  /*6a80*/  LDTM.x16 R4, tmem[UR4] ;  /* 0x00000004000479ee */ /* 0x004e660008240000 */
[----:B------:R-:W-:Y:S01]  /*6a90*/  IADD3 R62, PT, PT, R62, R65, RZ ;  /* 0x000000413e3e7210 */ /* 0x000fe20007ffe0ff */
[----:B-1-3--:R-:W-:Y:S01]  /*6aa0*/  FMUL R0, R24, R4 ;  /* 0x0000000418007220 */ /* 0x00afe20000400000 */
[----:B------:R-:W-:Y:S01]  /*6ab0*/  LOP3.LUT R4, R28, 0xffff0000, RZ, 0xc0, !PT ;  /* 0xffff00001c047812 */ /* 0x000fe200078ec0ff */
[C---:B------:R-:W-:Y:S01]  /*6ac0*/  FMUL R2, R24.reuse, R5 ;  /* 0x0000000518027220 */ /* 0x040fe20000400000 */
[C---:B------:R-:W-:Y:S01]  /*6ad0*/  FMUL R7, R24.reuse, R7 ;  /* 0x0000000718077220 */ /* 0x040fe20000400000 */
[C---:B------:R-:W-:Y:S01]  /*6ae0*/  FFMA R0, R27.reuse, R3, R0 ;  /* 0x000000031b007223 */ /* 0x040fe20000000000 */
[C---:B------:R-:W-:Y:S01]  /*6af0*/  FMUL R3, R24.reuse, R6 ;  /* 0x0000000618037220 */ /* 0x040fe20000400000 */
[C---:B------:R-:W-:Y:S01]  /*6b00*/  FFMA R2, R27.reuse, R4, R2 ;  /* 0x000000041b027223 */ /* 0x040fe20000000002 */
[C---:B------:R-:W-:Y:S01]  /*6b10*/  FMUL R4, R24.reuse, R8 ;  /* 0x0000000818047220 */ /* 0x040fe20000400000 */
[C---:B------:R-:W-:Y:S01]  /*6b20*/  FMUL R8, R24.reuse, R12 ;  /* 0x0000000c18087220 */ /* 0x040fe20000400000 */
[----:B------:R-:W-:Y:S01]  /*6b30*/  FMUL R12, R24, R16 ;  /* 0x00000010180c7220 */ /* 0x000fe20000400000 */
[----:B------:R-:W-:Y:S01]  /*6b40*/  SHF.L.U32 R16, R30, 0x10, RZ ;  /* 0x000000101e107819 */ /* 0x000fe200000006ff */
[C---:B------:R-:W-:Y:S01]  /*6b50*/  FFMA R3, R27.reuse, R20, R3 ;  /* 0x000000141b037223 */ /* 0x040fe20000000003 */
[----:B------:R-:W-:Y:S01]  /*6b60*/  F2FP.BF16.F32.PACK_AB R32, R2, R0 ;  /* 0x000000000220723e */ /* 0x000fe200000010ff */
[----:B------:R-:W-:Y:S01]  /*6b70*/  FFMA R7, R27, R21, R7 ;  /* 0x000000151b077223 */ /* 0x000fe20000000007 */
[----:B------:R-:W-:Y:S01]  /*6b80*/  LOP3.LUT R0, R30, 0xffff0000, RZ, 0xc0, !PT ;  /* 0xffff00001e007812 */ /* 0x000fe200078ec0ff */
[C---:B------:R-:W-:Y:S01]  /*6b90*/  FMUL R5, R24.reuse, R9 ;  /* 0x0000000918057220 */ /* 0x040fe20000400000 */
[----:B------:R-:W-:Y:S01]  /*6ba0*/  SHF.L.U32 R2, R31, 0x10, RZ ;  /* 0x000000101f027819 */ /* 0x000fe200000006ff */
[----:B------:R-:W-:Y:S01]  /*6bb0*/  FFMA R4, R27, R16, R4 ;  /* 0x000000101b047223 */ /* 0x000fe20000000004 */
[----:B------:R-:W-:Y:S01]  /*6bc0*/  LOP3.LUT R16, R31, 0xffff0000, RZ, 0xc0, !PT ;  /* 0xffff00001f107812 */ /* 0x000fe200078ec0ff */
[C---:B------:R-:W-:Y:S01]  /*6bd0*/  FMUL R6, R24.reuse, R10 ;  /* 0x0000000a18067220 */ /* 0x040fe20000400000 */
[----:B------:R-:W-:Y:S01]  /*6be0*/  F2FP.BF16.F32.PACK_AB R33, R7, R3 ;  /* 0x000000030721723e */ /* 0x000fe200000010ff */
[C---:B------:R-:W-:Y:S01]  /*6bf0*/  FFMA R5, R27.reuse, R0, R5 ;  /* 0x000000001b057223 */ /* 0x040fe20000000005 */
[----:B------:R-:W-:Y:S01]  /*6c00*/  FMUL R11, R24, R11 ;  /* 0x0000000b180b7220 */ /* 0x000fe20000400000 */
[C---:B------:R-:W-:Y:S01]  /*6c10*/  SHF.L.U32 R0, R36.reuse, 0x10, RZ ;  /* 0x0000001024007819 */ /* 0x040fe200000006ff */
[C---:B------:R-:W-:Y:S01]  /*6c20*/  FFMA R6, R27.reuse, R2, R6 ;  /* 0x000000021b067223 */ /* 0x040fe20000000006 */
[----:B------:R-:W-:Y:S01]  /*6c30*/  LOP3.LUT R2, R36, 0xffff0000, RZ, 0xc0, !PT ;  /* 0xffff000024027812 */ /* 0x000fe200078ec0ff */
[----:B------:R-:W-:Y:S01]  /*6c40*/  FFMA R11, R27, R16, R11 ;  /* 0x000000101b0b7223 */ /* 0x000fe2000000000b */
[C---:B------:R-:W-:Y:S01]  /*6c50*/  FMUL R9, R24.reuse, R13 ;  /* 0x0000000d18097220 */ /* 0x040fe20000400000 */
[----:B------:R-:W-:Y:S01]  /*6c60*/  SHF.L.U32 R3, R37, 0x10, RZ ;  /* 0x0000001025037819 */ /* 0x000fe200000006ff */
[----:B------:R-:W-:Y:S01]  /*6c70*/  FFMA R8, R27, R0, R8 ;  /* 0x000000001b087223 */ /* 0x000fe20000000008 */
[C---:B------:R-:W-:Y:S01]  /*6c80*/  FMUL R10, R24.reuse, R14 ;  /* 0x0000000e180a7220 */ /* 0x040fe20000400000 */
[----:B------:R-:W-:Y:S01]  /*6c90*/  LOP3.LUT R0, R37, 0xffff0000, RZ, 0xc0, !PT ;  /* 0xffff000025007812 */ /* 0x000fe200078ec0ff */
[----:B------:R-:W-:Y:S01]  /*6ca0*/  FMUL R15, R24, R15 ;  /* 0x0000000f180f7220 */ /* 0x000fe20000400000 */
[C---:B------:R-:W-:Y:S01]  /*6cb0*/  FFMA R9, R27.reuse, R2, R9 ;  /* 0x000000021b097223 */ /* 0x040fe20000000009 */
[C---:B------:R-:W-:Y:S01]  /*6cc0*/  FFMA R10, R27.reuse, R3, R10 ;  /* 0x000000031b0a7223 */ /* 0x040fe2000000000a */
[----:B------:R-:W-:Y:S01]  /*6cd0*/  SHF.L.U32 R2, R38, 0x10, RZ ;  /* 0x0000001026027819 */ /* 0x000fe200000006ff */
[----:B------:R-:W-:Y:S01]  /*6ce0*/  FFMA R15, R27, R0, R15 ;  /* 0x000000001b0f7223 */ /* 0x000fe2000000000f */
[----:B------:R-:W-:Y:S01]  /*6cf0*/  F2FP.BF16.F32.PACK_AB R34, R5, R4 ;  /* 0x000000040522723e */ /* 0x000fe200000010ff */
[----:B------:R-:W-:Y:S01]  /*6d00*/  FMUL R13, R24, R17 ;  /* 0x00000011180d7220 */ /* 0x000fe20000400000 */
[----:B------:R-:W-:Y:S01]  /*6d10*/  LOP3.LUT R3, R38, 0xffff0000, RZ, 0xc0, !PT ;  /* 0xffff000026037812 */ /* 0x000fe200078ec0ff */
[C---:B------:R-:W-:Y:S01]  /*6d20*/  FMUL R14, R24.reuse, R18 ;  /* 0x00000012180e7220 */ /* 0x040fe20000400000 */
[C---:B------:R-:W-:Y:S01]  /*6d30*/  SHF.L.U32 R4, R39.reuse, 0x10, RZ ;  /* 0x0000001027047819 */ /* 0x040fe200000006ff */
[----:B------:R-:W-:Y:S01]  /*6d40*/  FMUL R19, R24, R19 ;  /* 0x0000001318137220 */ /* 0x000fe20000400000 */
[----:B------:R-:W-:Y:S01]  /*6d50*/  LOP3.LUT R0, R39, 0xffff0000, RZ, 0xc0, !PT ;  /* 0xffff000027007812 */ /* 0x000fe200078ec0ff */
[----:B------:R-:W-:Y:S01]  /*6d60*/  FFMA R12, R27, R2, R12 ;  /* 0x000000021b0c7223 */ /* 0x000fe2000000000c */
[----:B------:R-:W-:Y:S01]  /*6d70*/  F2FP.BF16.F32.PACK_AB R35, R11, R6 ;  /* 0x000000060b23723e */ /* 0x000fe200000010ff */
[C---:B------:R-:W-:Y:S01]  /*6d80*/  FFMA R13, R27.reuse, R3, R13 ;  /* 0x000000031b0d7223 */ /* 0x040fe2000000000d */
[C---:B------:R-:W-:Y:S01]  /*6d90*/  FFMA R14, R27.reuse, R4, R14 ;  /* 0x000000041b0e7223 */ /* 0x040fe2000000000e */
[----:B------:R-:W-:Y:S01]  /*6da0*/  FFMA R19, R27, R0, R19 ;  /* 0x000000001b137223 */ /* 0x000fe20000000013 */
[----:B------:R-:W-:Y:S01]  /*6db0*/  F2FP.BF16.F32.PACK_AB R8, R9, R8 ;  /* 0x000000080908723e */ /* 0x000fe200000010ff */
[----:B------:R1:W-:Y:S01]  /*6dc0*/  STS.128 [R56+UR43+0x200], R32 ;  /* 0x0002002038007988 */ /* 0x0003e20008000c2b */
[----:B------:R-:W-:Y:S02]  /*6dd0*/  F2FP.BF16.F32.PACK_AB R9, R15, R10 ;  /* 0x0000000a0f09723e */ /* 0x000fe400000010ff */
[----:B------:R-:W-:Y:S02]  /*6de0*/  F2FP.BF16.F32.PACK_AB R10, R13, R12 ;  /* 0x0000000c0d0a723e */ /* 0x000fe400000010ff */
[----:B------:R-:W-:Y:S05]  /*6df0*/  F2FP.BF16.F32.PACK_AB R11, R19, R14 ;  /* 0x0000000e130b723e */ /* 0x000fea00000010ff */
[----:B------:R1:W-:Y:S01]  /*6e00*/  STS.128 [R62+0x200], R8 ;  /* 0x000200083e007388 */ /* 0x0003e20000000c00 */
[----:B------:R-:W-:Y:S01]  /*6e10*/  @!PT LDS RZ, [RZ] ;  /* 0x00000000fffff984 */ /* 0x000fe20000000800 */
[----:B------:R-:W-:Y:S01]  /*6e20*/  @!PT LDS RZ, [RZ] ;  /* 0x00000000fffff984 */ /* 0x000fe20000000800 */
[----:B------:R-:W-:Y:S01]  /*6e30*/  @!PT LDS RZ, [RZ] ;  /* 0x00000000fffff984 */ /* 0x000fe20000000800 */
[----:B------:R-:W-:Y:S01]  /*6e40*/  @!PT LDS RZ, [RZ] ;  /* 0x00000000fffff984 */ /* 0x000fe20000000800 */
[----:B------:R2:W-:Y:S07]  /*6e50*/  MEMBAR.ALL.CTA ;  /* 0x0000000000007992 */ /* 0x0005ee0000008000 */
[----:B--2---:R-:W2:Y:S02]  /*6e60*/  FENCE.VIEW.ASYNC.S ;  /* 0x00000000000073c6 */ /* 0x004ea40000000000 */
[----:B--2---:R-:W-:Y:S06]  /*6e70*/  BAR.SYNC.DEFER_BLOCKING 0x1, 0x80 ;  /* 0x0042000000007b1d */ /* 0x004fec0000010000 */
[----:B------:R-:W-:Y:S05]  /*6e80*/  @P0 BRA `(.L_x_117) ;  /* 0x00000000003c0947 */ /* 0x000fea0003800000 */
[----:B------:R-:W2:Y:S01]  /*6e90*/  LDCU.64 UR6, c[0x0][0x348] ;  /* 0x00006900ff0677ac */ /* 0x000ea20008000a00 */
[----:B------:R-:W-:Y:S01]  /*6ea0*/  UIADD3 UR4, UPT, UPT, UR43, 0x200, URZ ;  /* 0x000002002b047890 */ /* 0x000fe2000fffe0ff */
[----:B------:R-:W-:Y:S01]  /*6eb0*/  UMOV UR51, UR36 ;  /* 0x0000002400337c82 */ /* 0x000fe20008000000 */
[----:B------:R-:W-:Y:S02]  /*6ec0*/  UIADD3 UR9, UPT, UPT, UR49, 0x40, URZ ;  /* 0x0000004031097890 */ /* 0x000fe4000fffe0ff */
[----:B------:R-:W-:Y:S02]  /*6ed0*/  UIADD3 UR8, UPT, UPT, UR43, 0xa00, URZ ;  /* 0x00000a002b087890 */ /* 0x000fe4000fffe0ff */
[----:B------:R-:W-:Y:S01]  /*6ee0*/  MOV R52, UR4 ;  /* 0x0000000400347c02 */ /* 0x000fe20008000f00 */
[----:B------:R-:W-:Y:S01]  /*6ef0*/  UMOV UR10, UR50 ;  /* 0x00000032000a7c82 */ /* 0x000fe20008000000 */
[----:B------:R-:W-:Y:S02]  /*6f00*/  UMOV UR11, UR36 ;  /* 0x00000024000b7c82 */ /* 0x000fe40008000000 */
[----:B------:R-:W-:Y:S01]  /*6f10*/  R2UR UR48, R52 ;  /* 0x00000000343072ca */ /* 0x000fe200000e0000 */
[----:B--2---:R-:W-:Y:S04]  /*6f20*/  UIADD3 UR4, UP0, UPT, UR6, 0x680, URZ ;  /* 0x0000068006047890 */ /* 0x004fe8000ff1e0ff */
[----:B------:R-:W-:Y:S09]  /*6f30*/  UIADD3.X UR5, UPT, UPT, URZ, UR7, URZ, UP0, !UPT ;  /* 0x00000007ff057290 */ /* 0x000ff200087fe4ff */
[----:B------:R2:W-:Y:S01]  /*6f40*/  UTMASTG.3D [UR48], [UR4] ;  /* 0x00000030040073b5 */ /* 0x0005e20008010000 */
[----:B------:R2:W-:Y:S01]  /*6f50*/  UTMASTG.3D [UR8], [UR4] ;  /* 0x00000008040073b5 */ /* 0x0005e20008010000 */
[----:B------:R0:W-:Y:S01]  /*6f60*/  UTMACMDFLUSH ;  /* 0x00000000000079b7 */ /* 0x0001e20000000000 */
[----:B--2---:R-:W-:Y:S04]  /*6f70*/  DEPBAR.LE SB0, 0x1 ;  /* 0x000080400000791a */ /* 0x004fe80000000000 */
.L_x_117:
[----:B------:R-:W-:Y:S05]  /*6f80*/  BSYNC.RECONVERGENT B0 ;  /* 0x0000000000007941 */ /* 0x000fea0003800200 */
.L_x_116:
[----:B------:R-:W-:Y:S01]  /*6f90*/  BAR.SYNC.DEFER_BLOCKING 0x1, 0x80 ;  /* 0x0042000000007b1d */ /* 0x000fe20000010000 */
[----:B------:R-:W-:Y:S01]  /*6fa0*/  ISETP.NE.AND P1, PT, R61, RZ, PT ;  /* 0x000000ff3d00720c */ /* 0x000fe20003f25270 */
[----:B------:R-:W-:Y:S01]  /*6fb0*/  UISETP.NE.AND UP0, UPT, UR52, URZ, UPT ;  /* 0x000000ff3400728c */ /* 0x000fe2000bf05270 */
[----:B------:R-:W-:Y:S11]  /*6fc0*/  LEA R2, R26, UR43, 0x3 ;  /* 0x0000002b1a027c11 */ /* 0x000ff6000f8e18ff */
[----:B------:R-:W-:Y:S01]  /*6fd0*/  @P1 SHF.L.U32 R3, R59, 0x1f, RZ ;  /* 0x0000001f3b031819 */ /* 0x000fe200000006ff */
[----:B------:R-:W-:Y:S06]  /*6fe0*/  BRA.U !UP0, `(.L_x_118) ;  /* 0x0000000108247547 */ /* 0x000fec000b800000 */
[----:B------:R-:W-:Y:S01]  /*6ff0*/  IMAD.U32 R4, RZ, RZ, UR46 ;  /* 0x0000002eff047e24 */ /* 0x000fe2000f8e00ff */
[----:B------:R-:W-:Y:S01]  /*7000*/  MOV R0, UR47 ;  /* 0x0000002f00007c02 */ /* 0x000fe20008000f00 */
[----:B------:R-:W-:Y:S03]  /*7010*/  UIADD3 UR4, UPT, UPT, UR46, 0x1, URZ ;  /* 0x000000012e047890 */ /* 0x000fe6000fffe0ff */
[----:B------:R-:W-:Y:S01]  /*7020*/  @P1 LEA R4, R4, UR43, 0x3 ;  /* 0x0000002b04041c11 */ /* 0x000fe2000f8e18ff */
[----:B------:R-:W-:Y:S04]  /*7030*/  UISETP.NE.AND UP0, UPT, UR4, 0x4, UPT ;  /* 0x000000040400788c */ /* 0x000fe8000bf05270 */
[----:B------:R-:W-:Y:S01]  /*7040*/  @P1 VIADD R4, R4, 0x60 ;  /* 0x0000006004041836 */ /* 0x000fe20000000000 */
[----:B------:R-:W-:Y:S04]  /*7050*/  USEL UR46, UR4, URZ, UP0 ;  /* 0x000000ff042e7287 */ /* 0x000fe80008000000 */
[----:B------:R-:W-:Y:S04]  /*7060*/  @P1 PRMT R0, R0, 0x654, R4 ;  /* 0x0000065400001816 */ /* 0x000fe80000000004 */
[----:B------:R2:W-:Y:S04]  /*7070*/  @P1 SYNCS.ARRIVE.TRANS64.RED.A1T0 RZ, [R0+URZ], RZ ;  /* 0x000000ff00ff19a7 */ /* 0x0005e800081004ff */
.L_x_118:
[----:B------:R-:W3:Y:S01]  /*7080*/  @P1 SYNCS.PHASECHK.TRANS64.TRYWAIT P0, [R2+URZ+0x40], R3 ;  /* 0x00004003020015a7 */ /* 0x000ee200080011ff */
[----:B------:R-:W-:Y:S01]  /*7090*/  BSSY B1, `(.L_x_119) ;  /* 0x0000012000017945 */ /* 0x000fe20003800000 */
[----:B---3--:R-:W-:Y:S03]  /*70a0*/  @P1 SEL R63, RZ, 0x1, !P0 ;  /* 0x00000001ff3f1807 */ /* 0x008fe60004000000 */
[----:B------:R-:W-:Y:S05]  /*70b0*/  @!P1 BRA `(.L_x_120) ;  /* 0x00000000003c9947 */ /* 0x000fea0003800000 */
[----:B------:R-:W-:Y:S01]  /*70c0*/  ISETP.NE.AND P1, PT, R64, RZ, PT ;  /* 0x000000ff4000720c */ /* 0x000fe20003f25270 */
[----:B------:R-:W-:Y:S01]  /*70d0*/  BSSY B0, `(.L_x_121) ;  /* 0x0000009000007945 */ /* 0x000fe20003800000 */
[----:B------:R-:W-:Y:S11]  /*70e0*/  ISETP.NE.AND P0, PT, R63, RZ, PT ;  /* 0x000000ff3f00720c */ /* 0x000ff60003f05270 */
[----:B------:R-:W-:Y:S05]  /*70f0*/  @P1 IMAD R4, R26, 0x1000, R56 ;  /* 0x000010001a041824 */ /* 0x000fea00078e0238 */
[----:B------:R-:W-:Y:S05]  /*7100*/  @P1 IADD3 R3, PT, PT, R4, UR43, RZ ;  /* 0x0000002b04031c10 */ /* 0x000fea000fffe0ff */
[----:B------:R-:W-:Y:S01]  /*7110*/  @P1 IMAD.IADD R3, R65, 0x1, R3 ;  /* 0x0000000141031824 */ /* 0x000fe200078e0203 */
[----:B------:R-:W-:Y:S06]  /*7120*/  @P0 BRA `(.L_x_122) ;  /* 0x00000000000c0947 */ /* 0x000fec0003800000 */
[----:B--2---:R-:W-:Y:S04]  /*7130*/  SHF.L.U32 R0, R59, 0x1f, RZ ;  /* 0x0000001f3b007819 */ /* 0x004fe800000006ff */
[----:B------:R-:W2:Y:S02]  /*7140*/  SYNCS.PHASECHK.TRANS64.TRYWAIT P0, [R2+URZ+0x40], R0 ;  /* 0x00004000020075a7 */ /* 0x000ea400080011ff */
[----:B--2---:R-:W-:Y:S05]  /*7150*/  @!P0 BRA `(.L_x_123) ;  /* 0x0000002800208947 */ /* 0x004fea0003800000 */
.L_x_122:
[----:B------:R-:W-:Y:S05]  /*7160*/  BSYNC B0 ;  /* 0x0000000000007941 */ /* 0x000fea0003800000 */
.L_x_121:
[----:B------:R-:W-:Y:S02]  /*7170*/  ISETP.NE.AND P0, PT, R64, RZ, PT ;  /* 0x000000ff4000720c */ /* 0x000fe40003f05270 */
[----:B------:R-:W-:Y:S11]  /*7180*/  IADD3 R26, PT, PT, R26, 0x1, RZ ;  /* 0x000000011a1a7810 */ /* 0x000ff60007ffe0ff */
[----:B------:R3:W4:Y:S04]  /*7190*/  @P0 LDS.128 R28, [R4+UR43+0x200] ;  /* 0x0002002b041c0984 */ /* 0x0007280008000c00 */
[----:B------:R3:W1:Y:S02]  /*71a0*/  @P0 LDS.128 R36, [R3+0x200] ;  /* 0x0002000003240984 */ /* 0x0006640000000c00 */
.L_x_120:
[----:B------:R-:W-:Y:S05]  /*71b0*/  BSYNC B1 ;  /* 0x0000000000017941 */ /* 0x000fea0003800000 */
.L_x_119:
[----:B--2---:R-:W-:Y:S05]  /*71c0*/  VIADD R0, R25, 0x10 ;  /* 0x0000001019007836 */ /* 0x004fea0000000000 */
[----:B------:R-:W-:Y:S04]  /*71d0*/  SHF.R.U32.HI R0, RZ, 0x15, R0 ;  /* 0x00000015ff007819 */ /* 0x000fe80000011600 */
[----:B------:R-:W-:Y:S11]  /*71e0*/  LOP3.LUT P0, RZ, R0, 0x3, R47, 0x48, !PT ;  /* 0x0000000300ff7812 */ /* 0x000ff6000780482f */
[----:B------:R-:W-:Y:S02]  /*71f0*/  @!UPT UIADD3 URZ, UPT, UPT, URZ, URZ, URZ ;  /* 0x000000fffffff290 */ /* 0x000fe4000fffe0ff */
[----:B------:R-:W-:Y:S05]  /*7200*/  @!P0 BRA `(.L_x_124) ;  /* 0x0000000000408947 */ /* 0x000fea0003800000 */
[----:B------:R-:W2:Y:S01]  /*7210*/  LDCU.64 UR8, c[0x4][0x70] ;  /* 0x01000e00ff0877ac */ /* 0x000ea20008000a00 */
[----:B---3--:R-:W-:Y:S01]  /*7220*/  MOV R3, 0x0 ;  /* 0x0000000000037802 */ /* 0x008fe20000000f00 */
[----:B------:R-:W-:Y:S02]  /*7230*/  HFMA2 R12, -RZ, RZ, 0, 5.9604644775390625e-08 ;  /* 0x00000001ff0c7431 */ /* 0x000fe400000001ff */
[----:B-1----:R-:W-:Y:S02]  /*7240*/  IMAD.MOV.U32 R8, RZ, RZ, 0x192 ;  /* 0x00000192ff087424 */ /* 0x002fe400078e00ff */
[----:B------:R-:W-:Y:S01]  /*7250*/  IMAD.MOV.U32 R13, RZ, RZ, RZ ;  /* 0x000000ffff0d7224 */ /* 0x000fe200078e00ff */
[----:B------:R-:W1:Y:S01]  /*7260*/  LDCU.64 UR6, c[0x4][0x78] ;  /* 0x01000f00ff0677ac */ /* 0x000e620008000a00 */
[----:B------:R-:W3:Y:S01]  /*7270*/  LDC.64 R2, c[0x4][R3] ;  /* 0x0100000003027b82 */ /* 0x000ee20000000a00 */
[----:B------:R-:W5:Y:S01]  /*7280*/  LDCU.64 UR4, c[0x4][0x10] ;  /* 0x01000200ff0477ac */ /* 0x000f620008000a00 */
[----:B--2---:R-:W-:Y:S01]  /*7290*/  MOV R5, UR9 ;  /* 0x0000000900057c02 */ /* 0x004fe20008000f00 */
[----:B------:R-:W-:Y:S01]  /*72a0*/  IMAD.U32 R4, RZ, RZ, UR8 ;  /* 0x00000008ff047e24 */ /* 0x000fe2000f8e00ff */
[----:B-1----:R-:W-:Y:S01]  /*72b0*/  MOV R7, UR7 ;  /* 0x0000000700077c02 */ /* 0x002fe20008000f00 */
[----:B------:R-:W-:Y:S01]  /*72c0*/  IMAD.U32 R6, RZ, RZ, UR6 ;  /* 0x00000006ff067e24 */ /* 0x000fe2000f8e00ff */
[----:B-----5:R-:W-:Y:S01]  /*72d0*/  MOV R11, UR5 ;  /* 0x00000005000b7c02 */ /* 0x020fe20008000f00 */
[----:B------:R-:W-:Y:S02]  /*72e0*/  IMAD.U32 R10, RZ, RZ, UR4 ;  /* 0x00000004ff0a7e24 */ /* 0x000fe4000f8e00ff */
[----:B------:R-:W-:Y:S07]  /*72f0*/  LEPC R20, `(.L_x_124) ;  /* 0x000000001014794e */ /* 0x000fee0000000000 */
[----:B---34-:R-:W-:Y:S05]  /*7300*/  CALL.ABS.NOINC R2 ;  /* 0x0000000002007343 */ /* 0x018fea0003c00000 */
.L_x_124:
[----:B---34-:R-:W-:Y:S01]  /*7310*/  SHF.L.U32 R3, R28, 0x10, RZ ;  /* 0x000000101c037819 */ /* 0x018fe200000006ff */
[----:B------:R-:W-:Y:S05]  /*7320*/  WARPSYNC.ALL ;  /* 0x0000000000007948 */ /* 0x000fea0003800000 */
[----:B------:R-:W-:Y:S01]  /*7330*/  R2UR UR4, R25 ;  /* 0x00000000190472ca */ /* 0x000fe200000e0000 */
[----:B------:R-:W-:Y:S01]  /*7340*/  BSSY.RECONVERGENT B0, `(.L_x_125) ;  /* 0x000005b000007945 */ /* 0x000fe20003800200 */
[----:B------:R-:W-:Y:S02]  /*7350*/  SHF.L.U32 R20, R30, 0x10, RZ ;  /* 0x000000101e147819 */ /* 0x000fe400000006ff */
[----:B------:R-:W-:Y:S02]  /*7360*/  ISETP.NE.AND P6, PT, R61, RZ, PT ;  /* 0x000000ff3d00720c */ /* 0x000fe40003fc5270 */
[----:B------:R-:W-:Y:S07]  /*7370*/  ISETP.NE.AND P0, PT, R60, RZ, PT ;  /* 0x000000ff3c00720c */ /* 0x000fee0003f05270 */
[----:B-1----:R-:W1:Y:S02]  /*7380*/  LDTM.x16 R4, tmem[UR4+0x10] ;  /* 0x00001004000479ee */ /* 0x002e640008240000 */
[----:B-1----:R-:W-:Y:S01]  /*7390*/  FMUL R0, R24, R4 ;  /* 0x0000000418007220 */ /* 0x002fe20000400000 */
[----:B------:R-:W-:Y:S01]  /*73a0*/  LOP3.LUT R4, R28, 0xffff0000, RZ, 0xc0, !PT ;  /* 0xffff00001c047812 */ /* 0x000fe200078ec0ff */
[C---:B------:R-:W-:Y:S01]  /*73b0*/  FMUL R2, R24.reuse, R5 ;  /* 0x0000000518027220 */ /* 0x040fe20000400000 */
[----:B------:R-:W-:Y:S01]  /*73c0*/  SHF.L.U32 R5, R29, 0x10, RZ ;  /* 0x000000101d057819 */ /* 0x000fe200000006ff */
[----:B------:R-:W-:Y:S01]  /*73d0*/  FFMA R0, R27, R3, R0 ;  /* 0x000000031b007223 */ /* 0x000fe20000000000 */
[C---:B------:R-:W-:Y:S01]  /*73e0*/  FMUL R3, R24.reuse, R6 ;  /* 0x0000000618037220 */ /* 0x040fe20000400000 */
[----:B------:R-:W-:Y:S01]  /*73f0*/  LOP3.LUT R6, R29, 0xffff0000, RZ, 0xc0, !PT ;  /* 0xffff00001d067812 */ /* 0x000fe200078ec0ff */
[C---:B------:R-:W-:Y:S01]  /*7400*/  FFMA R2, R27.reuse, R4, R2 ;  /* 0x000000041b027223 */ /* 0x040fe20000000002 */
[C---:B------:R-:W-:Y:S01]  /*7410*/  FMUL R7, R24.reuse, R7 ;  /* 0x0000000718077220 */ /* 0x040fe20000400000 */
[C---:B------:R-:W-:Y:S01]  /*7420*/  FFMA R3, R27.reuse, R5, R3 ;  /* 0x000000051b037223 */ /* 0x040fe20000000003 */
[C---:B------:R-:W-:Y:S01]  /*7430*/  FMUL R4, R24.reuse, R8 ;  /* 0x0000000818047220 */ /* 0x040fe20000400000 */
[----:B------:R-:W-:Y:S01]  /*7440*/  FMUL R5, R24, R9 ;  /* 0x0000000918057220 */ /* 0x000fe20000400000 */
[----:B------:R-:W-:Y:S01]  /*7450*/  F2FP.BF16.F32.PACK_AB R32, R2, R0 ;  /* 0x000000000220723e */ /* 0x000fe200000010ff */
[C---:B------:R-:W-:Y:S01]  /*7460*/  FFMA R7, R27.reuse, R6, R7 ;  /* 0x000000061b077223 */ /* 0x040fe20000000007 */
[----:B------:R-:W-:Y:S01]  /*7470*/  LOP3.LUT R0, R30, 0xffff0000, RZ, 0xc0, !PT ;  /* 0xffff00001e007812 */ /* 0x000fe200078ec0ff */
[----:B------:R-:W-:Y:S01]  /*7480*/  FFMA R4, R27, R20, R4 ;  /* 0x000000141b047223 */ /* 0x000fe20000000004 */
[----:B------:R-:W-:Y:S01]  /*7490*/  SHF.L.U32 R2, R31, 0x10, RZ ;  /* 0x000000101f027819 */ /* 0x000fe200000006ff */
[----:B------:R-:W-:Y:S01]  /*74a0*/  FMUL R6, R24, R10 ;  /* 0x0000000a18067220 */ /* 0x000fe20000400000 */
[----:B------:R-:W-:Y:S01]  /*74b0*/  F2FP.BF16.F32.PACK_AB R33, R7, R3 ;  /* 0x000000030721723e */ /* 0x000fe200000010ff */
[----:B------:R-:W-:Y:S01]  /*74c0*/  FFMA R5, R27, R0, R5 ;  /* 0x000000001b057223 */ /* 0x000fe20000000005 */
[----:B------:R-:W-:Y:S01]  /*74d0*/  LOP3.LUT R3, R31, 0xffff0000, RZ, 0xc0, !PT ;  /* 0xffff00001f037812 */ /* 0x000fe200078ec0ff */
[----:B------:R-:W-:Y:S01]  /*74e0*/  FFMA R6, R27, R2, R6 ;  /* 0x000000021b067223 */ /* 0x000fe20000000006 */
[----:B------:R-:W-:Y:S01]  /*74f0*/  SHF.L.U32 R7, R36, 0x10, RZ ;  /* 0x0000001024077819 */ /* 0x000fe200000006ff */
[----:B------:R-:W-:Y:S01]  /*7500*/  FMUL R11, R24, R11 ;  /* 0x0000000b180b7220 */ /* 0x000fe20000400000 */
[----:B------:R-:W-:Y:S01]  /*7510*/  LOP3.LUT R0, R36, 0xffff0000, RZ, 0xc0, !PT ;  /* 0xffff000024007812 */ /* 0x000fe200078ec0ff */
[C---:B------:R-:W-:Y:S01]  /*7520*/  FMUL R8, R24.reuse, R12 ;  /* 0x0000000c18087220 */ /* 0x040fe20000400000 */
[----:B------:R-:W-:Y:S01]  /*7530*/  SHF.L.U32 R2, R37, 0x10, RZ ;  /* 0x0000001025027819 */ /* 0x000fe200000006ff */
[C---:B------:R-:W-:Y:S01]  /*7540*/  FMUL R9, R24.reuse, R13 ;  /* 0x0000000d18097220 */ /* 0x040fe20000400000 */
[----:B------:R-:W-:Y:S01]  /*7550*/  F2FP.BF16.F32.PACK_AB R34, R5, R4 ;  /* 0x000000040522723e */ /* 0x000fe200000010ff */
[----:B------:R-:W-:Y:S01]  /*7560*/  FFMA R11, R27, R3, R11 ;  /* 0x000000031b0b7223 */ /* 0x000fe2000000000b */
[----:B------:R-:W-:Y:S01]  /*7570*/  SHF.L.U32 R3, R39, 0x10, RZ ;  /* 0x0000001027037819 */ /* 0x000fe200000006ff */
[----:B------:R-:W-:Y:S01]  /*7580*/  FFMA R8, R27, R7, R8 ;  /* 0x000000071b087223 */ /* 0x000fe20000000008 */
[----:B------:R-:W-:Y:S01]  /*7590*/  LOP3.LUT R4, R39, 0xffff0000, RZ, 0xc0, !PT ;  /* 0xffff000027047812 */ /* 0x000fe200078ec0ff */
[----:B------:R-:W-:Y:S01]  /*75a0*/  FFMA R9, R27, R0, R9 ;  /* 0x000000001b097223 */ /* 0x000fe20000000009 */
[----:B------:R-:W-:Y:S01]  /*75b0*/  LOP3.LUT R0, R37, 0xffff0000, RZ, 0xc0, !PT ;  /* 0xffff000025007812 */ /* 0x000fe200078ec0ff */
[C---:B------:R-:W-:Y:S01]  /*75c0*/  FMUL R10, R24.reuse, R14 ;  /* 0x0000000e180a7220 */ /* 0x040fe20000400000 */
[C---:B------:R-:W-:Y:S01]  /*75d0*/  FMUL R15, R24.reuse, R15 ;  /* 0x0000000f180f7220 */ /* 0x040fe20000400000 */
[C---:B------:R-:W-:Y:S01]  /*75e0*/  FMUL R12, R24.reuse, R16 ;  /* 0x00000010180c7220 */ /* 0x040fe20000400000 */
[----:B------:R-:W-:Y:S01]  /*75f0*/  FMUL R13, R24, R17 ;  /* 0x00000011180d7220 */ /* 0x000fe20000400000 */
[C---:B------:R-:W-:Y:S01]  /*7600*/  FFMA R10, R27.reuse, R2, R10 ;  /* 0x000000021b0a7223 */ /* 0x040fe2000000000a */
[----:B------:R-:W-:Y:S01]  /*7610*/  FFMA R15, R27, R0, R15 ;  /* 0x000000001b0f7223 */ /* 0x000fe2000000000f */
[----:B------:R-:W-:Y:S01]  /*7620*/  SHF.L.U32 R2, R38, 0x10, RZ ;  /* 0x0000001026027819 */ /* 0x000fe200000006ff */
[----:B------:R-:W-:Y:S01]  /*7630*/  FMUL R14, R24, R18 ;  /* 0x00000012180e7220 */ /* 0x000fe20000400000 */
[----:B------:R-:W-:Y:S01]  /*7640*/  LOP3.LUT R0, R38, 0xffff0000, RZ, 0xc0, !PT ;  /* 0xffff000026007812 */ /* 0x000fe200078ec0ff */
[----:B------:R-:W-:Y:S01]  /*7650*/  FMUL R19, R24, R19 ;  /* 0x0000001318137220 */ /* 0x000fe20000400000 */
[----:B------:R-:W-:Y:S01]  /*7660*/  F2FP.BF16.F32.PACK_AB R35, R11, R6 ;  /* 0x000000060b23723e */ /* 0x000fe200000010ff */
[----:B------:R-:W-:Y:S01]  /*7670*/  FFMA R12, R27, R2, R12 ;  /* 0x000000021b0c7223 */ /* 0x000fe2000000000c */
[----:B------:R-:W-:Y:S01]  /*7680*/  F2FP.BF16.F32.PACK_AB R8, R9, R8 ;  /* 0x000000080908723e */ /* 0x000fe200000010ff */
[C---:B------:R-:W-:Y:S01]  /*7690*/  FFMA R13, R27.reuse, R0, R13 ;  /* 0x000000001b0d7223 */ /* 0x040fe2000000000d */
[C---:B------:R-:W-:Y:S01]  /*76a0*/  FFMA R14, R27.reuse, R3, R14 ;  /* 0x000000031b0e7223 */ /* 0x040fe2000000000e */
[----:B------:R1:W-:Y:S01]  /*76b0*/  STS.128 [R56+UR43+0x1200], R32 ;  /* 0x0012002038007988 */ /* 0x0003e20008000c2b */
[----:B------:R-:W-:Y:S01]  /*76c0*/  FFMA R19, R27, R4, R19 ;  /* 0x000000041b137223 */ /* 0x000fe20000000013 */
[----:B------:R-:W-:Y:S02]  /*76d0*/  F2FP.BF16.F32.PACK_AB R9, R15, R10 ;  /* 0x0000000a0f09723e */ /* 0x000fe400000010ff */
[----:B------:R-:W-:Y:S02]  /*76e0*/  F2FP.BF16.F32.PACK_AB R10, R13, R12 ;  /* 0x0000000c0d0a723e */ /* 0x000fe400000010ff */
[----:B------:R-:W-:Y:S02]  /*76f0*/  F2FP.BF16.F32.PACK_AB R11, R19, R14 ;  /* 0x0000000e130b723e */ /* 0x000fe400000010ff */
[----:B------:R-:W-:Y:S02]  /*7700*/  MOV R2, UR46 ;  /* 0x0000002e00027c02 */ /* 0x000fe40008000f00 */
[----:B------:R-:W-:Y:S01]  /*7710*/  MOV R0, UR47 ;  /* 0x0000002f00007c02 */ /* 0x000fe20008000f00 */
[----:B------:R1:W-:Y:S01]  /*7720*/  STS.128 [R62+0x1200], R8 ;  /* 0x001200083e007388 */ /* 0x0003e20000000c00 */
[----:B------:R-:W-:Y:S02]  /*7730*/  @P6 LEA R2, R2, UR43, 0x3 ;  /* 0x0000002b02026c11 */ /* 0x000fe4000f8e18ff */
[----:B------:R-:W-:Y:S02]  /*7740*/  @P6 SHF.L.U32 R3, R59, 0x1f, RZ ;  /* 0x0000001f3b036819 */ /* 0x000fe400000006ff */
[----:B------:R-:W-:Y:S01]  /*7750*/  @P6 IADD3 R2, PT, PT, R2, 0x60, RZ ;  /* 0x0000006002026810 */ /* 0x000fe20007ffe0ff */
[----:B------:R-:W-:Y:S01]  /*7760*/  @!PT LDS RZ, [RZ] ;  /* 0x00000000fffff984 */ /* 0x000fe20000000800 */
[----:B------:R-:W-:Y:S01]  /*7770*/  @!PT LDS RZ, [RZ] ;  /* 0x00000000fffff984 */ /* 0x000fe20000000800 */
[----:B------:R-:W-:Y:S01]  /*7780*/  @!PT LDS RZ, [RZ] ;  /* 0x00000000fffff984 */ /* 0x000fe20000000800 */
[----:B------:R-:W-:Y:S01]  /*7790*/  @!PT LDS RZ, [RZ] ;  /* 0x00000000fffff984 */ /* 0x000fe20000000800 */
[----:B------:R2:W-:Y:S06]  /*77a0*/  MEMBAR.ALL.CTA ;  /* 0x0000000000007992 */ /* 0x0005ec0000008000 */
[----:B--2---:R-:W2:Y:S01]  /*77b0*/  FENCE.VIEW.ASYNC.S ;  /* 0x00000000000073c6 */ /* 0x004ea20000000000 */
[----:B------:R-:W-:Y:S02]  /*77c0*/  @P6 PRMT R0, R0, 0x654, R2 ;  /* 0x0000065400006816 */ /* 0x000fe40000000002 */
[----:B------:R-:W-:Y:S01]  /*77d0*/  LEA R2, R26, UR43, 0x3 ;  /* 0x0000002b1a027c11 */ /* 0x000fe2000f8e18ff */
[----:B--2---:R-:W-:Y:S06]  /*77e0*/  BAR.SYNC.DEFER_BLOCKING 0x1, 0x80 ;  /* 0x0042000000007b1d */ /* 0x004fec0000010000 */
[----:B------:R-:W-:Y:S05]  /*77f0*/  @P0 BRA `(.L_x_126) ;  /* 0x00000000003c0947 */ /* 0x000fea0003800000 */
[----:B------:R-:W2:Y:S01]  /*7800*/  LDCU.64 UR6, c[0x0][0x348] ;  /* 0x00006900ff0677ac */ /* 0x000ea20008000a00 */
[----:B------:R-:W-:Y:S02]  /*7810*/  UIADD3 UR13, UPT, UPT, UR49, 0x10, URZ ;  /* 0x00000010310d7890 */ /* 0x000fe4000fffe0ff */
[----:B------:R-:W-:Y:S01]  /*7820*/  UIADD3 UR12, UPT, UPT, UR43, 0x1200, URZ ;  /* 0x000012002b0c7890 */ /* 0x000fe2000fffe0ff */
[----:B------:R-:W-:Y:S01]  /*7830*/  UMOV UR14, UR50 ;  /* 0x00000032000e7c82 */ /* 0x000fe20008000000 */
[----:B------:R-:W-:Y:S01]  /*7840*/  UMOV UR15, UR36 ;  /* 0x00000024000f7c82 */ /* 0x000fe20008000000 */
[----:B------:R-:W-:Y:S02]  /*7850*/  UIADD3 UR9, UPT, UPT, UR49, 0x50, URZ ;  /* 0x0000005031097890 */ /* 0x000fe4000fffe0ff */
[----:B------:R-:W-:Y:S01]  /*7860*/  UIADD3 UR8, UPT, UPT, UR43, 0x1a00, URZ ;  /* 0x00001a002b087890 */ /* 0x000fe2000fffe0ff */
[----:B------:R-:W-:Y:S01]  /*7870*/  UMOV UR10, UR50 ;  /* 0x00000032000a7c82 */ /* 0x000fe20008000000 */
[----:B------:R-:W-:Y:S01]  /*7880*/  UMOV UR11, UR36 ;  /* 0x00000024000b7c82 */ /* 0x000fe20008000000 */
[----:B--2---:R-:W-:Y:S04]  /*7890*/  UIADD3 UR4, UP0, UPT, UR6, 0x680, URZ ;  /* 0x0000068006047890 */ /* 0x004fe8000ff1e0ff */
[----:B------:R-:W-:Y:S09]  /*78a0*/  UIADD3.X UR5, UPT, UPT, URZ, UR7, URZ, UP0, !UPT ;  /* 0x00000007ff057290 */ /* 0x000ff200087fe4ff */
[----:B------:R2:W-:Y:S01]  /*78b0*/  UTMASTG.3D [UR12], [UR4] ;  /* 0x0000000c040073b5 */ /* 0x0005e20008010000 */
[----:B------:R2:W-:Y:S01]  /*78c0*/  UTMASTG.3D [UR8], [UR4] ;  /* 0x00000008040073b5 */ /* 0x0005e20008010000 */
[----:B------:R0:W-:Y:S01]  /*78d0*/  UTMACMDFLUSH ;  /* 0x00000000000079b7 */ /* 0x0001e20000000000 */
[----:B--2---:R-:W-:Y:S04]  /*78e0*/  DEPBAR.LE SB0, 0x1 ;  /* 0x000080400000791a */ /* 0x004fe80000000000 */
.L_x_126:
[----:B------:R-:W-:Y:S05]  /*78f0*/  BSYNC.RECONVERGENT B0 ;  /* 0x0000000000007941 */ /* 0x000fea0003800200 */
.L_x_125:
[----:B------:R-:W-:Y:S01]  /*7900*/  BAR.SYNC.DEFER_BLOCKING 0x1, 0x80 ;  /* 0x0042000000007b1d */ /* 0x000fe20000010000 */
[----:B------:R-:W-:Y:S04]  /*7910*/  UIADD3 UR4, UPT, UPT, UR46, 0x1, URZ ;  /* 0x000000012e047890 */ /* 0x000fe8000fffe0ff */
[----:B------:R-:W-:Y:S04]  /*7920*/  UISETP.NE.AND UP0, UPT, UR4, 0x4, UPT ;  /* 0x000000040400788c */ /* 0x000fe8000bf05270 */
[----:B------:R-:W-:Y:S01]  /*7930*/  USEL UR44, UR4, URZ, UP0 ;  /* 0x000000ff042c7287 */ /* 0x000fe20008000000 */
[----:B------:R2:W-:Y:S01]  /*7940*/  @P6 SYNCS.ARRIVE.TRANS64.RED.A1T0 RZ, [R0+URZ], RZ ;  /* 0x000000ff00ff69a7 */ /* 0x0005e200081004ff */
[----:B------:R-:W-:Y:S01]  /*7950*/  BSSY B1, `(.L_x_127) ;  /* 0x0000013000017945 */ /* 0x000fe20003800000 */
[----:B------:R-:W3:Y:S02]  /*7960*/  @P6 SYNCS.PHASECHK.TRANS64.TRYWAIT P0, [R2+URZ+0x40], R3 ;  /* 0x00004003020065a7 */ /* 0x000ee400080011ff */
[----:B---3--:R-:W-:Y:S01]  /*7970*/  @P6 SEL R63, RZ, 0x1, !P0 ;  /* 0x00000001ff3f6807 */ /* 0x008fe20004000000 */
[----:B--2---:R-:W-:Y:S06]  /*7980*/  @!P6 BRA `(.L_x_128) ;  /* 0x00000000003ce947 */ /* 0x004fec0003800000 */
[----:B------:R-:W-:Y:S01]  /*7990*/  ISETP.NE.AND P1, PT, R64, RZ, PT ;  /* 0x000000ff4000720c */ /* 0x000fe20003f25270 */
[----:B------:R-:W-:Y:S01]  /*79a0*/  BSSY B0, `(.L_x_129) ;  /* 0x0000009000007945 */ /* 0x000fe20003800000 */
[----:B------:R-:W-:Y:S11]  /*79b0*/  ISETP.NE.AND P0, PT, R63, RZ, PT ;  /* 0x000000ff3f00720c */ /* 0x000ff60003f05270 */
[----:B------:R-:W-:Y:S05]  /*79c0*/  @P1 IMAD R3, R26, 0x1000, R56 ;  /* 0x000010001a031824 */ /* 0x000fea00078e0238 */
[----:B------:R-:W-:Y:S05]  /*79d0*/  @P1 IADD3 R0, PT, PT, R3, UR43, RZ ;  /* 0x0000002b03001c10 */ /* 0x000fea000fffe0ff */
[----:B------:R-:W-:Y:S01]  /*79e0*/  @P1 IMAD.IADD R0, R65, 0x1, R0 ;  /* 0x0000000141001824 */ /* 0x000fe200078e0200 */
[----:B------:R-:W-:Y:S06]  /*79f0*/  @P0 BRA `(.L_x_130) ;  /* 0x00000000000c0947 */ /* 0x000fec0003800000 */
[----:B------:R-:W-:Y:S04]  /*7a00*/  SHF.L.U32 R4, R59, 0x1f, RZ ;  /* 0x0000001f3b047819 */ /* 0x000fe800000006ff */
[----:B------:R-:W2:Y:S02]  /*7a10*/  SYNCS.PHASECHK.TRANS64.TRYWAIT P0, [R2+URZ+0x40], R4 ;  /* 0x00004004020075a7 */ /* 0x000ea400080011ff */
[----:B--2---:R-:W-:Y:S05]  /*7a20*/  @!P0 BRA `(.L_x_131) ;  /* 0x0000002000008947 */ /* 0x004fea0003800000 */
.L_x_130:
[----:B------:R-:W-:Y:S05]  /*7a30*/  BSYNC B0 ;  /* 0x0000000000007941 */ /* 0x000fea0003800000 */
.L_x_129:
[----:B------:R-:W-:Y:S02]  /*7a40*/  ISETP.NE.AND P0, PT, R64, RZ, PT ;  /* 0x000000ff4000720c */ /* 0x000fe40003f05270 */
[----:B------:R-:W-:Y:S11]  /*7a50*/  IADD3 R26, PT, PT, R26, 0x1, RZ ;  /* 0x000000011a1a7810 */ /* 0x000ff60007ffe0ff */
[----:B------:R3:W4:Y:S04]  /*7a60*/  @P0 LDS.128 R28, [R3+UR43+0x200] ;  /* 0x0002002b031c0984 */ /* 0x0007280008000c00 */
[----:B------:R3:W1:Y:S02]  /*7a70*/  @P0 LDS.128 R36, [R0+0x200] ;  /* 0x0002000000240984 */ /* 0x0006640000000c00 */
.L_x_128:
[----:B------:R-:W-:Y:S05]  /*7a80*/  BSYNC B1 ;  /* 0x0000000000017941 */ /* 0x000fea0003800000 */
.L_x_127:
[----:B---3--:R-:W-:Y:S05]  /*7a90*/  VIADD R0, R25, 0x20 ;  /* 0x0000002019007836 */ /* 0x008fea0000000000 */
[----:B------:R-:W-:Y:S04]  /*7aa0*/  SHF.R.U32.HI R0, RZ, 0x15, R0 ;  /* 0x00000015ff007819 */ /* 0x000fe80000011600 */
[----:B------:R-:W-:Y:S11]  /*7ab0*/  LOP3.LUT P0, RZ, R0, 0x3, R47, 0x48, !PT ;  /* 0x0000000300ff7812 */ /* 0x000ff6000780482f */
[----:B------:R-:W-:Y:S02]  /*7ac0*/  @!UPT UIADD3 URZ, UPT, UPT, URZ, URZ, URZ ;  /* 0x000000fffffff290 */ /* 0x000fe4000fffe0ff */
[----:B------:R-:W-:Y:S05]  /*7ad0*/  @!P0 BRA `(.L_x_132) ;  /* 0x0000000000408947 */ /* 0x000fea0003800000 */
[----:B------:R-:W3:Y:S01]  /*7ae0*/  LDCU.64 UR8, c[0x4][0x70] ;  /* 0x01000e00ff0877ac */ /* 0x000ee20008000a00 */
[----:B------:R-:W-:Y:S01]  /*7af0*/  MOV R3, 0x0 ;  /* 0x0000000000037802 */ /* 0x000fe20000000f00 */
[----:B------:R-:W-:Y:S02]  /*7b00*/  HFMA2 R12, -RZ, RZ, 0, 5.9604644775390625e-08 ;  /* 0x00000001ff0c7431 */ /* 0x000fe400000001ff */
[----:B-1----:R-:W-:Y:S02]  /*7b10*/  IMAD.MOV.U32 R8, RZ, RZ, 0x192 ;  /* 0x00000192ff087424 */ /* 0x002fe400078e00ff */
[----:B------:R-:W-:Y:S01]  /*7b20*/  IMAD.MOV.U32 R13, RZ, RZ, RZ ;  /* 0x000000ffff0d7224 */ /* 0x000fe200078e00ff */
[----:B------:R-:W1:Y:S01]  /*7b30*/  LDCU.64 UR6, c[0x4][0x78] ;  /* 0x01000f00ff0677ac */ /* 0x000e620008000a00 */
[----:B--2---:R-:W2:Y:S01]  /*7b40*/  LDC.64 R2, c[0x4][R3] ;  /* 0x0100000003027b82 */ /* 0x004ea20000000a00 */
[----:B------:R-:W5:Y:S01]  /*7b50*/  LDCU.64 UR4, c[0x4][0x10] ;  /* 0x01000200ff0477ac */ /* 0x000f620008000a00 */
[----:B---3--:R-:W-:Y:S01]  /*7b60*/  MOV R5, UR9 ;  /* 0x0000000900057c02 */ /* 0x008fe20008000f00 */
[----:B------:R-:W-:Y:S01]  /*7b70*/  IMAD.U32 R4, RZ, RZ, UR8 ;  /* 0x00000008ff047e24 */ /* 0x000fe2000f8e00ff */
[----:B-1----:R-:W-:Y:S01]  /*7b80*/  MOV R7, UR7 ;  /* 0x0000000700077c02 */ /* 0x002fe20008000f00 */
[----:B------:R-:W-:Y:S01]  /*7b90*/  IMAD.U32 R6, RZ, RZ, UR6 ;  /* 0x00000006ff067e24 */ /* 0x000fe2000f8e00ff */
[----:B-----5:R-:W-:Y:S01]  /*7ba0*/  MOV R11, UR5 ;  /* 0x00000005000b7c02 */ /* 0x020fe20008000f00 */
[----:B------:R-:W-:Y:S02]  /*7bb0*/  IMAD.U32 R10, RZ, RZ, UR4 ;  /* 0x00000004ff0a7e24 */ /* 0x000fe4000f8e00ff */
[----:B------:R-:W-:Y:S07]  /*7bc0*/  LEPC R20, `(.L_x_132) ;  /* 0x000000001014794e */ /* 0x000fee0000000000 */
[----:B--2-4-:R-:W-:Y:S05]  /*7bd0*/  CALL.ABS.NOINC R2 ;  /* 0x0000000002007343 */ /* 0x014fea0003c00000 */
.L_x_132:
[----:B----4-:R-:W-:Y:S01]  /*7be0*/  SHF.L.U32 R3, R28, 0x10, RZ ;  /* 0x000000101c037819 */ /* 0x010fe200000006ff */
[----:B------:R-:W-:Y:S05]  /*7bf0*/  WARPSYNC.ALL ;  /* 0x0000000000007948 */ /* 0x000fea0003800000 */
[----:B------:R-:W-:Y:S01]  /*7c00*/  R2UR UR4, R25 ;  /* 0x00000000190472ca */ /* 0x000fe200000e0000 */
[----:B------:R-:W-:Y:S01]  /*7c10*/  BSSY.RECONVERGENT B0, `(.L_x_133) ;  /* 0x000005b000007945 */ /* 0x000fe20003800200 */
[----:B------:R-:W-:Y:S02]  /*7c20*/  SHF.L.U32 R20, R30, 0x10, RZ ;  /* 0x000000101e147819 */ /* 0x000fe400000006ff */
[----:B------:R-:W-:Y:S02]  /*7c30*/  ISETP.NE.AND P6, PT, R61, RZ, PT ;  /* 0x000000ff3d00720c */ /* 0x000fe40003fc5270 */
[----:B------:R-:W-:Y:S07]  /*7c40*/  ISETP.NE.AND P0, PT, R60, RZ, PT ;  /* 0x000000ff3c00720c */ /* 0x000fee0003f05270 */
[----:B-12---:R-:W1:Y:S02]  /*7c50*/  LDTM.x16 R4, tmem[UR4+0x20] ;  /* 0x00002004000479ee */ /* 0x006e640008240000 */
        /* <DEDUP_REMOVED lines=59> */
[----:B------:R-:W-:Y:S02]  /*8010*/  LEA R3, R26, UR43, 0x3 ;  /* 0x0000002b1a037c11 */ /* 0x000fe4000f8e18ff */
        /* <DEDUP_REMOVED lines=8> */
[----:B------:R-:W-:Y:S01]  /*80a0*/  @P6 SHF.L.U32 R2, R59, 0x1f, RZ ;  /* 0x0000001f3b026819 */ /* 0x000fe200000006ff */
        /* <DEDUP_REMOVED lines=17> */
.L_x_134:
[----:B------:R-:W-:Y:S05]  /*81c0*/  BSYNC.RECONVERGENT B0 ;  /* 0x0000000000007941 */ /* 0x000fea0003800200 */
.L_x_133:
        /* <DEDUP_REMOVED lines=19> */
.L_x_138:
[----:B------:R-:W-:Y:S05]  /*8300*/  BSYNC B0 ;  /* 0x0000000000007941 */ /* 0x000fea0003800000 */
.L_x_137:
[----:B------:R-:W-:Y:S11]  /*8310*/  ISETP.NE.AND P0, PT, R64, RZ, PT ;  /* 0x000000ff4000720c */ /* 0x000ff60003f05270 */
[----:B------:R-:W-:Y:S02]  /*8320*/  @!UPT UIADD3 URZ, UPT, UPT, URZ, URZ, URZ ;  /* 0x000000fffffff290 */ /* 0x000fe4000fffe0ff */
[----:B------:R3:W4:Y:S04]  /*8330*/  @P0 LDS.128 R28, [R26+UR43+0x200] ;  /* 0x0002002b1a1c0984 */ /* 0x0007280008000c00 */
[----:B------:R3:W1:Y:S02]  /*8340*/  @P0 LDS.128 R36, [R65+0x200] ;  /* 0x0002000041240984 */ /* 0x0006640000000c00 */
.L_x_136:
[----:B------:R-:W-:Y:S05]  /*8350*/  BSYNC B1 ;  /* 0x0000000000017941 */ /* 0x000fea0003800000 */
.L_x_135:
[----:B--2---:R-:W-:Y:S05]  /*8360*/  VIADD R0, R25, 0x30 ;  /* 0x0000003019007836 */ /* 0x004fea0000000000 */
[----:B------:R-:W-:Y:S04]  /*8370*/  SHF.R.U32.HI R0, RZ, 0x15, R0 ;  /* 0x00000015ff007819 */ /* 0x000fe80000011600 */
[----:B------:R-:W-:Y:S11]  /*8380*/  LOP3.LUT P0, RZ, R0, 0x3, R47, 0x48, !PT ;  /* 0x0000000300ff7812 */ /* 0x000ff6000780482f */
[----:B------:R-:W-:Y:S02]  /*8390*/  @!UPT UIADD3 URZ, UPT, UPT, URZ, URZ, URZ ;  /* 0x000000fffffff290 */ /* 0x000fe4000fffe0ff */
[----:B------:R-:W-:Y:S05]  /*83a0*/  @!P0 BRA `(.L_x_140) ;  /* 0x0000000000408947 */ /* 0x000fea0003800000 */
[----:B------:R-:W2:Y:S01]  /*83b0*/  LDCU.64 UR8, c[0x4][0x70] ;  /* 0x01000e00ff0877ac */ /* 0x000ea20008000a00 */
[----:B------:R-:W-:Y:S01]  /*83c0*/  MOV R3, 0x0 ;  /* 0x0000000000037802 */ /* 0x000fe20000000f00 */
        /* <DEDUP_REMOVED lines=14> */
.L_x_140:
[----:B------:R-:W-:Y:S01]  /*84b0*/  ISETP.NE.AND P0, PT, R60, RZ, PT ;  /* 0x000000ff3c00720c */ /* 0x000fe20003f05270 */
[----:B------:R-:W-:Y:S05]  /*84c0*/  WARPSYNC.ALL ;  /* 0x0000000000007948 */ /* 0x000fea0003800000 */
[----:B------:R-:W-:Y:S01]  /*84d0*/  R2UR UR4, R25 ;  /* 0x00000000190472ca */ /* 0x000fe200000e0000 */
[----:B------:R-:W-:Y:S01]  /*84e0*/  BSSY.RECONVERGENT B0, `(.L_x_141) ;  /* 0x0000057000007945 */ /* 0x000fe20003800200 */
[C---:B----4-:R-:W-:Y:S02]  /*84f0*/  SHF.L.U32 R20, R28.reuse, 0x10, RZ ;  /* 0x000000101c147819 */ /* 0x050fe400000006ff */
[----:B------:R-:W-:Y:S02]  /*8500*/  LOP3.LUT R21, R28, 0xffff0000, RZ, 0xc0, !PT ;  /* 0xffff00001c157812 */ /* 0x000fe400078ec0ff */
[C---:B------:R-:W-:Y:S02]  /*8510*/  SHF.L.U32 R25, R29.reuse, 0x10, RZ ;  /* 0x000000101d197819 */ /* 0x040fe400000006ff */
[----:B---3--:R-:W-:Y:S02]  /*8520*/  LOP3.LUT R26, R29, 0xffff0000, RZ, 0xc0, !PT ;  /* 0xffff00001d1a7812 */ /* 0x008fe400078ec0ff */
[C---:B------:R-:W-:Y:S02]  /*8530*/  SHF.L.U32 R28, R30.reuse, 0x10, RZ ;  /* 0x000000101e1c7819 */ /* 0x040fe400000006ff */
[----:B------:R-:W-:Y:S01]  /*8540*/  LOP3.LUT R29, R30, 0xffff0000, RZ, 0xc0, !PT ;  /* 0xffff00001e1d7812 */ /* 0x000fe200078ec0ff */
[----:B-1----:R-:W1:Y:S01]  /*8550*/  LDTM.x16 R4, tmem[UR4+0x30] ;  /* 0x00003004000479ee */ /* 0x002e620008240000 */
[C---:B------:R-:W-:Y:S01]  /*8560*/  SHF.L.U32 R30, R31.reuse, 0x10, RZ ;  /* 0x000000101f1e7819 */ /* 0x040fe200000006ff */
[----:B------:R-:W-:Y:S01]  /*8570*/  NOP ;  /* 0x0000000000007918 */ /* 0x000fe20000000000 */
[----:B------:R-:W-:Y:S02]  /*8580*/  LOP3.LUT R31, R31, 0xffff0000, RZ, 0xc0, !PT ;  /* 0xffff00001f1f7812 */ /* 0x000fe400078ec0ff */
[C---:B------:R-:W-:Y:S02]  /*8590*/  SHF.L.U32 R32, R36.reuse, 0x10, RZ ;  /* 0x0000001024207819 */ /* 0x040fe400000006ff */
[----:B------:R-:W-:Y:S02]  /*85a0*/  LOP3.LUT R33, R36, 0xffff0000, RZ, 0xc0, !PT ;  /* 0xffff000024217812 */ /* 0x000fe400078ec0ff */
[----:B------:R-:W-:Y:S02]  /*85b0*/  IADD3 R53, PT, PT, R53, 0xd0, RZ ;  /* 0x000000d035357810 */ /* 0x000fe40007ffe0ff */
[----:B------:R-:W-:Y:S02]  /*85c0*/  SHF.L.U32 R34, R37, 0x10, RZ ;  /* 0x0000001025227819 */ /* 0x000fe400000006ff */
[----:B------:R-:W-:Y:S02]  /*85d0*/  LOP3.LUT R53, R53, 0xfefffff8, RZ, 0xc0, !PT ;  /* 0xfefffff835357812 */ /* 0x000fe400078ec0ff */
[----:B------:R-:W-:Y:S02]  /*85e0*/  LOP3.LUT R35, R37, 0xffff0000, RZ, 0xc0, !PT ;  /* 0xffff000025237812 */ /* 0x000fe400078ec0ff */
[----:B-1----:R1:W-:Y:S01]  /*85f0*/  SYNCS.ARRIVE.TRANS64.RED.A1T0 RZ, [R53+URZ], RZ ;  /* 0x000000ff35ff79a7 */ /* 0x0023e200081004ff */
[C---:B------:R-:W-:Y:S02]  /*8600*/  SHF.L.U32 R36, R38.reuse, 0x10, RZ ;  /* 0x0000001026247819 */ /* 0x040fe400000006ff */
[----:B------:R-:W-:Y:S02]  /*8610*/  LOP3.LUT R37, R38, 0xffff0000, RZ, 0xc0, !PT ;  /* 0xffff000026257812 */ /* 0x000fe400078ec0ff */
[----:B------:R-:W-:Y:S01]  /*8620*/  SHF.L.U32 R38, R39, 0x10, RZ ;  /* 0x0000001027267819 */ /* 0x000fe200000006ff */
[C---:B------:R-:W-:Y:S01]  /*8630*/  FMUL R4, R24.reuse, R4 ;  /* 0x0000000418047220 */ /* 0x040fe20000400000 */
[C---:B------:R-:W-:Y:S01]  /*8640*/  FMUL R5, R24.reuse, R5 ;  /* 0x0000000518057220 */ /* 0x040fe20000400000 */
[C---:B------:R-:W-:Y:S01]  /*8650*/  FMUL R6, R24.reuse, R6 ;  /* 0x0000000618067220 */ /* 0x040fe20000400000 */
[C---:B------:R-:W-:Y:S01]  /*8660*/  FMUL R7, R24.reuse, R7 ;  /* 0x0000000718077220 */ /* 0x040fe20000400000 */
[C---:B------:R-:W-:Y:S01]  /*8670*/  FFMA R4, R27.reuse, R20, R4 ;  /* 0x000000141b047223 */ /* 0x040fe20000000004 */
        /* <DEDUP_REMOVED lines=15> */
[C---:B------:R-:W-:Y:S01]  /*8770*/  FMUL R12, R24.reuse, R16 ;  /* 0x00000010180c7220 */ /* 0x040fe20000400000 */
[C---:B------:R-:W-:Y:S01]  /*8780*/  FFMA R0, R27.reuse, R32, R0 ;  /* 0x000000201b007223 */ /* 0x040fe20000000000 */
[C---:B------:R-:W-:Y:S01]  /*8790*/  FMUL R13, R24.reuse, R17 ;  /* 0x00000011180d7220 */ /* 0x040fe20000400000 */
[----:B------:R-:W-:Y:S01]  /*87a0*/  FFMA R2, R27, R33, R2 ;  /* 0x000000211b027223 */ /* 0x000fe20000000002 */
[----:B------:R-:W-:Y:S01]  /*87b0*/  F2FP.BF16.F32.PACK_AB R4, R5, R4 ;  /* 0x000000040504723e */ /* 0x000fe200000010ff */
[C---:B------:R-:W-:Y:S01]  /*87c0*/  FMUL R14, R24.reuse, R18 ;  /* 0x00000012180e7220 */ /* 0x040fe20000400000 */
[----:B------:R-:W-:Y:S01]  /*87d0*/  FFMA R3, R27, R34, R3 ;  /* 0x000000221b037223 */ /* 0x000fe20000000003 */
[----:B------:R-:W-:Y:S01]  /*87e0*/  LOP3.LUT R39, R39, 0xffff0000, RZ, 0xc0, !PT ;  /* 0xffff000027277812 */ /* 0x000fe200078ec0ff */
[----:B------:R-:W-:Y:S01]  /*87f0*/  FFMA R15, R27, R35, R15 ;  /* 0x000000231b0f7223 */ /* 0x000fe2000000000f */
[----:B------:R-:W-:Y:S01]  /*8800*/  F2FP.BF16.F32.PACK_AB R5, R7, R6 ;  /* 0x000000060705723e */ /* 0x000fe200000010ff */
[----:B------:R-:W-:Y:S01]  /*8810*/  FMUL R19, R24, R19 ;  /* 0x0000001318137220 */ /* 0x000fe20000400000 */
[----:B------:R-:W-:Y:S01]  /*8820*/  F2FP.BF16.F32.PACK_AB R6, R9, R8 ;  /* 0x000000080906723e */ /* 0x000fe200000010ff */
        /* <DEDUP_REMOVED lines=34> */
.L_x_142:
[----:B------:R-:W-:Y:S05]  /*8a50*/  BSYNC.RECONVERGENT B0 ;  /* 0x0000000000007941 */ /* 0x000fea0003800200 */
.L_x_141:
[----:B------:R-:W-:Y:S01]  /*8a60*/  BAR.SYNC.DEFER_BLOCKING 0x1, 0x80 ;  /* 0x0042000000007b1d */ /* 0x000fe20000010000 */
[----:B------:R-:W-:Y:S01]  /*8a70*/  UISETP.NE.AND UP0, UPT, UR52, -0x4, UPT ;  /* 0xfffffffc3400788c */ /* 0x000fe2000bf05270 */
[----:B------:R-:W-:Y:S08]  /*8a80*/  IADD3 R22, PT, PT, R22, 0x1, RZ ;  /* 0x0000000116167810 */ /* 0x000ff00007ffe0ff */
[----:B------:R-:W-:Y:S05]  /*8a90*/  BRA.U !UP0, `(.L_x_143) ;  /* 0x0000000108287547 */ /* 0x000fea000b800000 */
[----:B------:R-:W-:Y:S01]  /*8aa0*/  ISETP.NE.AND P0, PT, R61, RZ, PT ;  /* 0x000000ff3d00720c */ /* 0x000fe20003f05270 */
[----:B------:R-:W-:Y:S01]  /*8ab0*/  IMAD.U32 R2, RZ, RZ, UR46 ;  /* 0x0000002eff027e24 */ /* 0x000fe2000f8e00ff */
[----:B------:R-:W-:Y:S01]  /*8ac0*/  UIADD3 UR4, UPT, UPT, UR46, 0x1, URZ ;  /* 0x000000012e047890 */ /* 0x000fe2000fffe0ff */
[----:B------:R-:W-:Y:S03]  /*8ad0*/  IMAD.U32 R0, RZ, RZ, UR47 ;  /* 0x0000002fff007e24 */ /* 0x000fe6000f8e00ff */
[----:B------:R-:W-:Y:S04]  /*8ae0*/  UISETP.NE.AND UP0, UPT, UR4, 0x4, UPT ;  /* 0x000000040400788c */ /* 0x000fe8000bf05270 */
[----:B------:R-:W-:Y:S03]  /*8af0*/  USEL UR46, UR4, URZ, UP0 ;  /* 0x000000ff042e7287 */ /* 0x000fe60008000000 */
[----:B------:R-:W-:Y:S05]  /*8b00*/  @P0 LEA R2, R2, UR43, 0x3 ;  /* 0x0000002b02020c11 */ /* 0x000fea000f8e18ff */
[----:B------:R-:W-:Y:S05]  /*8b10*/  @P0 VIADD R2, R2, 0x60 ;  /* 0x0000006002020836 */ /* 0x000fea0000000000 */
[----:B------:R-:W-:Y:S04]  /*8b20*/  @P0 PRMT R0, R0, 0x654, R2 ;  /* 0x0000065400000816 */ /* 0x000fe80000000002 */
[----:B------:R2:W-:Y:S03]  /*8b30*/  @P0 SYNCS.ARRIVE.TRANS64.RED.A1T0 RZ, [R0+URZ], RZ ;  /* 0x000000ff00ff09a7 */ /* 0x0005e600081004ff */
.L_x_143:
[----:B------:R-:W-:Y:S01]  /*8b40*/  R2UR UR4, R50 ;  /* 0x00000000320472ca */ /* 0x000fe200000e0000 */
[----:B------:R-:W-:Y:S01]  /*8b50*/  UISETP.NE.AND UP0, UPT, UR62, URZ, UPT ;  /* 0x000000ff3e00728c */ /* 0x000fe2000bf05270 */
[----:B------:R-:W-:Y:S01]  /*8b60*/  ISETP.NE.AND P0, PT, R55, 0x2, PT ;  /* 0x000000023700780c */ /* 0x000fe20003f05270 */
[----:B------:R-:W-:Y:S01]  /*8b70*/  UIADD3 UR24, UPT, UPT, UR37, UR63, URZ ;  /* 0x0000003f25187290 */ /* 0x000fe2000fffe0ff */
[----:B------:R-:W-:Y:S01]  /*8b80*/  ISETP.NE.AND P1, PT, R22, 0x4, PT ;  /* 0x000000041600780c */ /* 0x000fe20003f25270 */
[----:B------:R-:W-:Y:S01]  /*8b90*/  UIADD3 UR52, UPT, UPT, UR52, 0x4, URZ ;  /* 0x0000000434347890 */ /* 0x000fe2000fffe0ff */
[----:B------:R-:W-:Y:S01]  /*8ba0*/  SEL R2, RZ, 0x1, P0 ;  /* 0x00000001ff027807 */ /* 0x000fe20000000000 */
[----:B------:R-:W-:Y:S01]  /*8bb0*/  UMOV UR36, UR61 ;  /* 0x0000003d00247c82 */ /* 0x000fe20008000000 */
[----:B--2---:R-:W-:Y:S02]  /*8bc0*/  SEL R0, RZ, 0x1, P1 ;  /* 0x00000001ff007807 */ /* 0x004fe40000800000 */
[----:B------:R-:W-:Y:S02]  /*8bd0*/  LOP3.LUT R57, R57, R2, RZ, 0x3c, !PT ;  /* 0x0000000239397212 */ /* 0x000fe400078e3cff */
[----:B------:R-:W-:Y:S01]  /*8be0*/  LOP3.LUT R58, R58, R0, RZ, 0x3c, !PT ;  /* 0x000000003a3a7212 */ /* 0x000fe200078e3cff */
[----:B------:R-:W-:Y:S01]  /*8bf0*/  UIADD3 UR20, UPT, UPT, UR38, UR4, URZ ;  /* 0x0000000426147290 */ /* 0x000fe2000fffe0ff */
[----:B------:R-:W-:Y:S02]  /*8c00*/  SEL R55, R55, RZ, P0 ;  /* 0x000000ff37377207 */ /* 0x000fe40000000000 */
[----:B------:R-:W-:Y:S01]  /*8c10*/  SEL R22, R22, RZ, P1 ;  /* 0x000000ff16167207 */ /* 0x000fe20000800000 */
[----:B------:R-:W-:Y:S08]  /*8c20*/  BRA.U UP0, `(.L_x_144) ;  /* 0xffffffcd005c7547 */ /* 0x000ff0000b83ffff */
[----:B------:R-:W-:-:S13]  /*8c30*/  R2UR UR4, R51 ;  /* 0x00000000330472ca */ /* 0x000fda00000e0000 */
[----:B------:R-:W-:-:S09]  /*8c40*/  UISETP.NE.AND UP0, UPT, UR4, URZ, UPT ;  /* 0x000000ff0400728c */ /* 0x000fd2000bf05270 */
[----:B------:R-:W-:Y:S05]  /*8c50*/  BRA.U !UP0, `(.L_x_145) ;  /* 0x0000000108487547 */ /* 0x000fea000b800000 */
[----:B------:R-:W2:Y:S02]  /*8c60*/  LDCU.64 UR4, c[0x0][0x890] ;  /* 0x00011200ff0477ac */ /* 0x000ea40008000a00 */
[----:B--2---:R-:W-:-:S04]  /*8c70*/  UISETP.NE.U32.AND UP0, UPT, UR4, URZ, UPT ;  /* 0x000000ff0400728c */ /* 0x004fc8000bf05070 */
[----:B------:R-:W-:-:S09]  /*8c80*/  UISETP.NE.AND.EX UP0, UPT, UR5, URZ, UPT, UP0 ;  /* 0x000000ff0500728c */ /* 0x000fd2000bf05300 */
[----:B------:R-:W-:Y:S05]  /*8c90*/  BRA.U UP0, `(.L_x_146) ;  /* 0x00000001000c7547 */ /* 0x000fea000b800000 */
[----:B------:R-:W-:-:S13]  /*8ca0*/  FSETP.NEU.AND P0, PT, R27, RZ, PT ;  /* 0x000000ff1b00720b */ /* 0x000fda0003f0d000 */
[----:B------:R-:W-:Y:S05]  /*8cb0*/  @!P0 EXIT ;  /* 0x000000000000894d */ /* 0x000fea0003800000 */
[----:B------:R-:W-:Y:S05]  /*8cc0*/  BRA `(.L_x_145) ;  /* 0x00000000002c7947 */ /* 0x000fea0003800000 */
.L_x_146:
[----:B------:R-:W-:Y:S01]  /*8cd0*/  ISETP.NE.AND P0, PT, R54, RZ, PT ;  /* 0x000000ff3600720c */ /* 0x000fe20003f05270 */
[----:B------:R-:W-:-:S12]  /*8ce0*/  BSSY.RECONVERGENT B0, `(.L_x_145) ;  /* 0x0000009000007945 */ /* 0x000fd80003800200 */
[----:B------:R-:W-:Y:S05]  /*8cf0*/  @P0 BRA `(.L_x_147) ;  /* 0x0000000000140947 */ /* 0x000fea0003800000 */
[----:B------:R-:W2:Y:S02]  /*8d00*/  LDCU.64 UR4, c[0x0][0x888] ;  /* 0x00011100ff0477ac */ /* 0x000ea40008000a00 */
[----:B--2---:R-:W-:-:S04]  /*8d10*/  ISETP.NE.U32.AND P0, PT, RZ, UR4, PT ;  /* 0x00000004ff007c0c */ /* 0x004fc8000bf05070 */
[----:B------:R-:W-:-:S13]  /*8d20*/  ISETP.NE.AND.EX P0, PT, RZ, UR5, PT, P0 ;  /* 0x00000005ff007c0c */ /* 0x000fda000bf05300 */
[----:B------:R-:W-:Y:S05]  /*8d30*/  @!P0 EXIT ;  /* 0x000000000000894d */ /* 0x000fea0003800000 */
[----:B------:R-:W-:Y:S05]  /*8d40*/  BRA `(.L_x_148) ;  /* 0x0000000000087947 */ /* 0x000fea0003800000 */
.L_x_147:
[----:B------:R-:W-:-:S13]  /*8d50*/  FSETP.NEU.AND P0, PT, R27, RZ, PT ;  /* 0x000000ff1b00720b */ /* 0x000fda0003f0d000 */
[----:B------:R-:W-:Y:S05]  /*8d60*/  @!P0 EXIT ;  /* 0x000000000000894d */ /* 0x000fea0003800000 */
.L_x_148:
[----:B------:R-:W-:Y:S05]  /*8d70*/  BSYNC.RECONVERGENT B0 ;  /* 0x0000000000007941 */ /* 0x000fea0003800200 */
.L_x_145:
[----:B------:R-:W-:Y:S01]  /*8d80*/  ULEA UR4, UR46, UR43, 0x3 ;  /* 0x0000002b2e047291 */ /* 0x000fe2000f8e18ff */
[----:B------:R-:W-:-:S04]  /*8d90*/  DEPBAR.LE SB0, 0x0 ;  /* 0x000080000000791a */ /* 0x000fc80000000000 */
[----:B------:R-:W-:-:S04]  /*8da0*/  UIADD3 UR4, UPT, UPT, UR4, 0x60, URZ ;  /* 0x0000006004047890 */ /* 0x000fc8000fffe0ff */
[----:B------:R-:W-:-:S09]  /*8db0*/  UPRMT UR4, UR47, 0x654, UR4 ;  /* 0x000006542f047896 */ /* 0x000fd20008000004 */
[----:B------:R-:W-:Y:S01]  /*8dc0*/  SYNCS.ARRIVE.TRANS64.RED.A1T0 RZ, [UR4], RZ ;  /* 0x000000ffffff79a7 */ /* 0x000fe20008100404 */
[----:B------:R-:W-:Y:S05]  /*8dd0*/  EXIT ;  /* 0x000000000000794d */ /* 0x000fea0003800000 */
.L_x_24:
[----:B--2---:R2:W3:Y:S02]  /*8de0*/  SYNCS.PHASECHK.TRANS64.TRYWAIT P0, [R0+URZ+0x100], R2 ;  /* 0x00010002000075a7 */ /* 0x0044e400080011ff */
[----:B---3--:R-:W-:Y:S05]  /*8df0*/  @!P0 NANOSLEEP.SYNCS 0x989680 ;  /* 0x009896800000895d */ /* 0x008fea0003900000 */
[----:B------:R-:W3:Y:S02]  /*8e00*/  @!P0 SYNCS.PHASECHK.TRANS64 P0, [R0+URZ+0x100], R2 ;  /* 0x00010002000085a7 */ /* 0x000ee400080010ff */
[----:B---3--:R-:W-:Y:S05]  /*8e10*/  @!P0 BRA `(.L_x_24) ;  /* 0xfffffffc00f08947 */ /* 0x008fea000383ffff */
[----:B------:R-:W-:Y:S05]  /*8e20*/  BRA `(.L_x_149) ;  /* 0xffffff8800fc7947 */ /* 0x000fea000383ffff */
.L_x_27:
[----:B-1----:R-:W-:-:S07]  /*8e30*/  MOV R0, UR33 ;  /* 0x0000002100007c02 */ /* 0x002fce0008000f00 */
.L_x_150:
[----:B-1----:R1:W2:Y:S02]  /*8e40*/  SYNCS.PHASECHK.TRANS64.TRYWAIT P0, [R0+URZ+0x20], R3 ;  /* 0x00002003000075a7 */ /* 0x0022a400080011ff */
[----:B--2---:R-:W-:Y:S05]  /*8e50*/  @!P0 NANOSLEEP.SYNCS 0x989680 ;  /* 0x009896800000895d */ /* 0x004fea0003900000 */
[----:B------:R-:W2:Y:S02]  /*8e60*/  @!P0 SYNCS.PHASECHK.TRANS64 P0, [R0+URZ+0x20], R3 ;  /* 0x00002003000085a7 */ /* 0x000ea400080010ff */
[----:B--2---:R-:W-:Y:S05]  /*8e70*/  @!P0 BRA `(.L_x_150) ;  /* 0xfffffffc00f08947 */ /* 0x004fea000383ffff */
[----:B------:R-:W-:Y:S05]  /*8e80*/  BRA `(.L_x_26) ;  /* 0xffffff8c00547947 */ /* 0x000fea000383ffff */
.L_x_34:
[----:B-1----:R-:W-:-:S07]  /*8e90*/  MOV R0, UR17 ;  /* 0x0000001100007c02 */ /* 0x002fce0008000f00 */
.L_x_151:
[----:B-1----:R1:W2:Y:S02]  /*8ea0*/  SYNCS.PHASECHK.TRANS64.TRYWAIT P0, [R0+URZ+0x20], R3 ;  /* 0x00002003000075a7 */ /* 0x0022a400080011ff */
[----:B--2---:R-:W-:Y:S05]  /*8eb0*/  @!P0 NANOSLEEP.SYNCS 0x989680 ;  /* 0x009896800000895d */ /* 0x004fea0003900000 */
[----:B------:R-:W2:Y:S02]  /*8ec0*/  @!P0 SYNCS.PHASECHK.TRANS64 P0, [R0+URZ+0x20], R3 ;  /* 0x00002003000085a7 */ /* 0x000ea400080010ff */
[----:B--2---:R-:W-:Y:S05]  /*8ed0*/  @!P0 BRA `(.L_x_151) ;  /* 0xfffffffc00f08947 */ /* 0x004fea000383ffff */
[----:B------:R-:W-:Y:S05]  /*8ee0*/  BRA `(.L_x_33) ;  /* 0xffffff9000147947 */ /* 0x000fea000383ffff */
.L_x_39:
[----:B-1----:R1:W2:Y:S02]  /*8ef0*/  SYNCS.PHASECHK.TRANS64.TRYWAIT P0, [R3+URZ+0x90], R0 ;  /* 0x00009000030075a7 */ /* 0x0022a400080011ff */
[----:B--2---:R-:W-:Y:S05]  /*8f00*/  @!P0 NANOSLEEP.SYNCS 0x989680 ;  /* 0x009896800000895d */ /* 0x004fea0003900000 */
[----:B------:R-:W2:Y:S02]  /*8f10*/  @!P0 SYNCS.PHASECHK.TRANS64 P0, [R3+URZ+0x90], R0 ;  /* 0x00009000030085a7 */ /* 0x000ea400080010ff */
[----:B--2---:R-:W-:Y:S05]  /*8f20*/  @!P0 BRA `(.L_x_39) ;  /* 0xfffffffc00f08947 */ /* 0x004fea000383ffff */
[----:B------:R-:W-:Y:S05]  /*8f30*/  BRA `(.L_x_152) ;  /* 0xffffff9000bc7947 */ /* 0x000fea000383ffff */
.L_x_43:
[----:B------:R-:W-:-:S07]  /*8f40*/  MOV R0, UR4 ;  /* 0x0000000400007c02 */ /* 0x000fce0008000f00 */
.L_x_153:
[----:B-1----:R1:W2:Y:S02]  /*8f50*/  SYNCS.PHASECHK.TRANS64.TRYWAIT P0, [R0+URZ], R2 ;  /* 0x00000002000075a7 */ /* 0x0022a400080011ff */
[----:B--2---:R-:W-:Y:S05]  /*8f60*/  @!P0 NANOSLEEP.SYNCS 0x989680 ;  /* 0x009896800000895d */ /* 0x004fea0003900000 */
[----:B------:R-:W2:Y:S02]  /*8f70*/  @!P0 SYNCS.PHASECHK.TRANS64 P0, [R0+URZ], R2 ;  /* 0x00000002000085a7 */ /* 0x000ea400080010ff */
[----:B--2---:R-:W-:Y:S05]  /*8f80*/  @!P0 BRA `(.L_x_153) ;  /* 0xfffffffc00f08947 */ /* 0x004fea000383ffff */
[----:B------:R-:W-:Y:S05]  /*8f90*/  BRA `(.L_x_154) ;  /* 0xffffff9800647947 */ /* 0x000fea000383ffff */
.L_x_44:
[----:B------:R-:W-:-:S07]  /*8fa0*/  MOV R0, UR5 ;  /* 0x0000000500007c02 */ /* 0x000fce0008000f00 */
.L_x_155:
[----:B-1----:R1:W2:Y:S02]  /*8fb0*/  SYNCS.PHASECHK.TRANS64.TRYWAIT P0, [R0+URZ], R3 ;  /* 0x00000003000075a7 */ /* 0x0022a400080011ff */
[----:B--2---:R-:W-:Y:S05]  /*8fc0*/  @!P0 NANOSLEEP.SYNCS 0x989680 ;  /* 0x009896800000895d */ /* 0x004fea0003900000 */
[----:B------:R-:W2:Y:S02]  /*8fd0*/  @!P0 SYNCS.PHASECHK.TRANS64 P0, [R0+URZ], R3 ;  /* 0x00000003000085a7 */ /* 0x000ea400080010ff */
[----:B--2---:R-:W-:Y:S05]  /*8fe0*/  @!P0 BRA `(.L_x_155) ;  /* 0xfffffffc00f08947 */ /* 0x004fea000383ffff */
[----:B------:R-:W-:Y:S05]  /*8ff0*/  BRA `(.L_x_156) ;  /* 0xffffff9800707947 */ /* 0x000fea000383ffff */
.L_x_45:
[----:B------:R-:W-:-:S07]  /*9000*/  MOV R0, UR5 ;  /* 0x0000000500007c02 */ /* 0x000fce0008000f00 */
.L_x_157:
[----:B-1----:R1:W2:Y:S02]  /*9010*/  SYNCS.PHASECHK.TRANS64.TRYWAIT P0, [R0+URZ], R3 ;  /* 0x00000003000075a7 */ /* 0x0022a400080011ff */
[----:B--2---:R-:W-:Y:S05]  /*9020*/  @!P0 NANOSLEEP.SYNCS 0x989680 ;  /* 0x009896800000895d */ /* 0x004fea0003900000 */
[----:B------:R-:W2:Y:S02]  /*9030*/  @!P0 SYNCS.PHASECHK.TRANS64 P0, [R0+URZ], R3 ;  /* 0x00000003000085a7 */ /* 0x000ea400080010ff */
[----:B--2---:R-:W-:Y:S05]  /*9040*/  @!P0 BRA `(.L_x_157) ;  /* 0xfffffffc00f08947 */ /* 0x004fea000383ffff */
[----:B------:R-:W-:Y:S05]  /*9050*/  BRA `(.L_x_158) ;  /* 0xffffff98007c7947 */ /* 0x000fea000383ffff */
.L_x_48:
[----:B-1----:R1:W2:Y:S02]  /*9060*/  SYNCS.PHASECHK.TRANS64.TRYWAIT P0, [R2+URZ+0xf0], R4 ;  /* 0x0000f004020075a7 */ /* 0x0022a400080011ff */
[----:B--2---:R-:W-:Y:S05]  /*9070*/  @!P0 NANOSLEEP.SYNCS 0x989680 ;  /* 0x009896800000895d */ /* 0x004fea0003900000 */
[----:B------:R-:W2:Y:S02]  /*9080*/  @!P0 SYNCS.PHASECHK.TRANS64 P0, [R2+URZ+0xf0], R4 ;  /* 0x0000f004020085a7 */ /* 0x000ea400080010ff */
[----:B--2---:R-:W-:Y:S05]  /*9090*/  @!P0 BRA `(.L_x_48) ;  /* 0xfffffffc00f08947 */ /* 0x004fea000383ffff */
[----:B------:R-:W-:Y:S05]  /*90a0*/  BRA `(.L_x_159) ;  /* 0xffffff9800d87947 */ /* 0x000fea000383ffff */
.L_x_49:
[----:B------:R-:W-:-:S07]  /*90b0*/  MOV R2, UR4 ;  /* 0x0000000400027c02 */ /* 0x000fce0008000f00 */
.L_x_160:
[----:B-1----:R1:W2:Y:S02]  /*90c0*/  SYNCS.PHASECHK.TRANS64.TRYWAIT P0, [R2+URZ+0xa0], R5 ;  /* 0x0000a005020075a7 */ /* 0x0022a400080011ff */
[----:B--2---:R-:W-:Y:S05]  /*90d0*/  @!P0 NANOSLEEP.SYNCS 0x989680 ;  /* 0x009896800000895d */ /* 0x004fea0003900000 */
[----:B------:R-:W2:Y:S02]  /*90e0*/  @!P0 SYNCS.PHASECHK.TRANS64 P0, [R2+URZ+0xa0], R5 ;  /* 0x0000a005020085a7 */ /* 0x000ea400080010ff */
[----:B--2---:R-:W-:Y:S05]  /*90f0*/  @!P0 BRA `(.L_x_160) ;  /* 0xfffffffc00f08947 */ /* 0x004fea000383ffff */
[----:B------:R-:W-:Y:S05]  /*9100*/  BRA `(.L_x_161) ;  /* 0xffffff9800e87947 */ /* 0x000fea000383ffff */
.L_x_50:
[----:B-1----:R1:W2:Y:S02]  /*9110*/  SYNCS.PHASECHK.TRANS64.TRYWAIT P1, [R2+URZ+0x90], R4 ;  /* 0x00009004020075a7 */ /* 0x0022a400080211ff */
[----:B--2---:R-:W-:Y:S05]  /*9120*/  @!P1 NANOSLEEP.SYNCS 0x989680 ;  /* 0x009896800000995d */ /* 0x004fea0003900000 */
[----:B------:R-:W2:Y:S02]  /*9130*/  @!P1 SYNCS.PHASECHK.TRANS64 P1, [R2+URZ+0x90], R4 ;  /* 0x00009004020095a7 */ /* 0x000ea400080210ff */
[----:B--2---:R-:W-:Y:S05]  /*9140*/  @!P1 BRA `(.L_x_50) ;  /* 0xfffffffc00f09947 */ /* 0x004fea000383ffff */
[----:B------:R-:W-:Y:S05]  /*9150*/  BRA `(.L_x_162) ;  /* 0xffffff9c00187947 */ /* 0x000fea000383ffff */
.L_x_53:
[----:B------:R-:W-:-:S07]  /*9160*/  MOV R0, UR4 ;  /* 0x0000000400007c02 */ /* 0x000fce0008000f00 */
.L_x_163:
[----:B-1----:R1:W2:Y:S02]  /*9170*/  SYNCS.PHASECHK.TRANS64.TRYWAIT P0, [R0+URZ+0xa0], R2 ;  /* 0x0000a002000075a7 */ /* 0x0022a400080011ff */
[----:B--2---:R-:W-:Y:S05]  /*9180*/  @!P0 NANOSLEEP.SYNCS 0x989680 ;  /* 0x009896800000895d */ /* 0x004fea0003900000 */
[----:B------:R-:W2:Y:S02]  /*9190*/  @!P0 SYNCS.PHASECHK.TRANS64 P0, [R0+URZ+0xa0], R2 ;  /* 0x0000a002000085a7 */ /* 0x000ea400080010ff */
[----:B--2---:R-:W-:Y:S05]  /*91a0*/  @!P0 BRA `(.L_x_163) ;  /* 0xfffffffc00f08947 */ /* 0x004fea000383ffff */
[----:B------:R-:W-:Y:S05]  /*91b0*/  BRA `(.L_x_52) ;  /* 0xffffff9c006c7947 */ /* 0x000fea000383ffff */
.L_x_62:
[----:B-1----:R-:W-:-:S04]  /*91c0*/  MOV R5, UR5 ;  /* 0x0000000500057c02 */ /* 0x002fc80008000f00 */
[----:B------:R1:W2:Y:S03]  /*91d0*/  SYNCS.PHASECHK.TRANS64.TRYWAIT P0, [R5+URZ+0x8], R6 ;  /* 0x00000806050075a7 */ /* 0x0002a600080011ff */
[----:B--2---:R-:W-:Y:S05]  /*91e0*/  @!P0 NANOSLEEP.SYNCS 0x989680 ;  /* 0x009896800000895d */ /* 0x004fea0003900000 */
[----:B------:R-:W2:Y:S02]  /*91f0*/  @!P0 SYNCS.PHASECHK.TRANS64 P0, [R5+URZ+0x8], R6 ;  /* 0x00000806050085a7 */ /* 0x000ea400080010ff */
[----:B--2---:R-:W-:Y:S05]  /*9200*/  @!P0 BRA `(.L_x_62) ;  /* 0xfffffffc00ec8947 */ /* 0x004fea000383ffff */
[----:B------:R-:W-:Y:S05]  /*9210*/  BRA `(.L_x_61) ;  /* 0xffffffa000207947 */ /* 0x000fea000383ffff */
.L_x_64:
[----:B------:R-:W-:Y:S01]  /*9220*/  BSSY B0, `(.L_x_164) ;  /* 0x0000006000007945 */ /* 0x000fe20003800000 */
[----:B------:R-:W-:-:S07]  /*9230*/  MOV R15, 0xffffffff ;  /* 0xffffffff000f7802 */ /* 0x000fce0000000f00 */
[----:B-1---5:R-:W-:Y:S05]  /*9240*/  WARPSYNC.COLLECTIVE R15, `(.L_x_165) ;  /* 0x000000000f0c7348 */ /* 0x022fea0003c00000 */
[----:B------:R-:W-:Y:S02]  /*9250*/  ELECT P6, UR79, PT ;  /* 0x00000000004f782f */ /* 0x000fe400038c0000 */
[----:B------:R-:W-:Y:S01]  /*9260*/  MOV R14, UR79 ;  /* 0x0000004f000e7c02 */ /* 0x000fe20008000f00 */
[----:B-1---5:R-:W-:Y:S10]  /*9270*/  ENDCOLLECTIVE ;  /* 0x000000000000791b */ /* 0x022ff40003800000 */
.L_x_165:
[----:B------:R-:W-:Y:S05]  /*9280*/  BSYNC B0 ;  /* 0x0000000000007941 */ /* 0x000fea0003800000 */
.L_x_164:
[----:B------:R-:W-:Y:S05]  /*9290*/  BRA `(.L_x_166) ;  /* 0xffffffa000507947 */ /* 0x000fea000383ffff */
.L_x_66:
[----:B-1----:R-:W-:-:S04]  /*92a0*/  MOV R0, UR5 ;  /* 0x0000000500007c02 */ /* 0x002fc80008000f00 */
[----:B------:R1:W2:Y:S03]  /*92b0*/  SYNCS.PHASECHK.TRANS64.TRYWAIT P0, [R0+URZ+0x8], R4 ;  /* 0x00000804000075a7 */ /* 0x0002a600080011ff */
[----:B--2---:R-:W-:Y:S05]  /*92c0*/  @!P0 NANOSLEEP.SYNCS 0x989680 ;  /* 0x009896800000895d */ /* 0x004fea0003900000 */
[----:B------:R-:W2:Y:S02]  /*92d0*/  @!P0 SYNCS.PHASECHK.TRANS64 P0, [R0+URZ+0x8], R4 ;  /* 0x00000804000085a7 */ /* 0x000ea400080010ff */
[----:B--2---:R-:W-:Y:S05]  /*92e0*/  @!P0 BRA `(.L_x_66) ;  /* 0xfffffffc00ec8947 */ /* 0x004fea000383ffff */
[----:B------:R-:W-:Y:S05]  /*92f0*/  BRA `(.L_x_65) ;  /* 0xffffffa000547947 */ /* 0x000fea000383ffff */
.L_x_67:
[----:B-1----:R1:W2:Y:S02]  /*9300*/  SYNCS.PHASECHK.TRANS64.TRYWAIT P0, [R0+URZ+0x90], R4 ;  /* 0x00009004000075a7 */ /* 0x0022a400080011ff */
[----:B--2---:R-:W-:Y:S05]  /*9310*/  @!P0 NANOSLEEP.SYNCS 0x989680 ;  /* 0x009896800000895d */ /* 0x004fea0003900000 */
[----:B------:R-:W2:Y:S02]  /*9320*/  @!P0 SYNCS.PHASECHK.TRANS64 P0, [R0+URZ+0x90], R4 ;  /* 0x00009004000085a7 */ /* 0x000ea400080010ff */
[----:B--2---:R-:W-:Y:S05]  /*9330*/  @!P0 BRA `(.L_x_67) ;  /* 0xfffffffc00f08947 */ /* 0x004fea000383ffff */
[----:B------:R-:W-:Y:S05]  /*9340*/  BRA `(.L_x_167) ;  /* 0xffffffa400407947 */ /* 0x000fea000383ffff */
.L_x_69:
[----:B------:R-:W-:-:S07]  /*9350*/  MOV R0, UR31 ;  /* 0x0000001f00007c02 */ /* 0x000fce0008000f00 */
.L_x_168:
[----:B-1----:R1:W2:Y:S02]  /*9360*/  SYNCS.PHASECHK.TRANS64.TRYWAIT P0, [R0+URZ+0xd0], R4 ;  /* 0x0000d004000075a7 */ /* 0x0022a400080011ff */
[----:B--2---:R-:W-:Y:S05]  /*9370*/  @!P0 NANOSLEEP.SYNCS 0x989680 ;  /* 0x009896800000895d */ /* 0x004fea0003900000 */
[----:B------:R-:W2:Y:S02]  /*9380*/  @!P0 SYNCS.PHASECHK.TRANS64 P0, [R0+URZ+0xd0], R4 ;  /* 0x0000d004000085a7 */ /* 0x000ea400080010ff */
[----:B--2---:R-:W-:Y:S05]  /*9390*/  @!P0 BRA `(.L_x_168) ;  /* 0xfffffffc00f08947 */ /* 0x004fea000383ffff */
[----:B------:R-:W-:Y:S05]  /*93a0*/  BRA `(.L_x_169) ;  /* 0xffffffa4008c7947 */ /* 0x000fea000383ffff */
.L_x_72:
[----:B------:R-:W-:Y:S07]  /*93b0*/  MOV R0, UR5 ;  /* 0x0000000500007c02 */ /* 0x000fee0008000f00 */
.L_x_170:
[----:B-1----:R1:W2:Y:S02]  /*93c0*/  SYNCS.PHASECHK.TRANS64.TRYWAIT P0, [R0+URZ], R4 ;  /* 0x00000004000075a7 */ /* 0x0022a400080011ff */
[----:B--2---:R-:W-:Y:S05]  /*93d0*/  @!P0 NANOSLEEP.SYNCS 0x989680 ;  /* 0x009896800000895d */ /* 0x004fea0003900000 */
[----:B------:R-:W2:Y:S02]  /*93e0*/  @!P0 SYNCS.PHASECHK.TRANS64 P0, [R0+URZ], R4 ;  /* 0x00000004000085a7 */ /* 0x000ea400080010ff */
[----:B--2---:R-:W-:Y:S05]  /*93f0*/  @!P0 BRA `(.L_x_170) ;  /* 0xfffffffc00f08947 */ /* 0x004fea000383ffff */
[----:B------:R-:W-:Y:S05]  /*9400*/  BRA `(.L_x_71) ;  /* 0xffffffa400a07947 */ /* 0x000fea000383ffff */
.L_x_76:
[----:B-1----:R-:W-:-:S07]  /*9410*/  MOV R0, UR4 ;  /* 0x0000000400007c02 */ /* 0x002fce0008000f00 */
.L_x_171:
[----:B-1----:R1:W2:Y:S02]  /*9420*/  SYNCS.PHASECHK.TRANS64.TRYWAIT P0, [R0+URZ], R2 ;  /* 0x00000002000075a7 */ /* 0x0022a400080011ff */
[----:B--2---:R-:W-:Y:S05]  /*9430*/  @!P0 NANOSLEEP.SYNCS 0x989680 ;  /* 0x009896800000895d */ /* 0x004fea0003900000 */
[----:B------:R-:W2:Y:S02]  /*9440*/  @!P0 SYNCS.PHASECHK.TRANS64 P0, [R0+URZ], R2 ;  /* 0x00000002000085a7 */ /* 0x000ea400080010ff */
[----:B--2---:R-:W-:Y:S05]  /*9450*/  @!P0 BRA `(.L_x_171) ;  /* 0xfffffffc00f08947 */ /* 0x004fea000383ffff */
[----:B------:R-:W-:Y:S05]  /*9460*/  BRA `(.L_x_172) ;  /* 0xffffffa800947947 */ /* 0x000fea000383ffff */
.L_x_77:
[----:B------:R-:W-:-:S07]  /*9470*/  MOV R0, UR5 ;  /* 0x0000000500007c02 */ /* 0x000fce0008000f00 */
.L_x_173:
[----:B-1----:R1:W2:Y:S02]  /*9480*/  SYNCS.PHASECHK.TRANS64.TRYWAIT P0, [R0+URZ], R3 ;  /* 0x00000003000075a7 */ /* 0x0022a400080011ff */
[----:B--2---:R-:W-:Y:S05]  /*9490*/  @!P0 NANOSLEEP.SYNCS 0x989680 ;  /* 0x009896800000895d */ /* 0x004fea0003900000 */
[----:B------:R-:W2:Y:S02]  /*94a0*/  @!P0 SYNCS.PHASECHK.TRANS64 P0, [R0+URZ], R3 ;  /* 0x00000003000085a7 */ /* 0x000ea400080010ff */
[----:B--2---:R-:W-:Y:S05]  /*94b0*/  @!P0 BRA `(.L_x_173) ;  /* 0xfffffffc00f08947 */ /* 0x004fea000383ffff */
[----:B------:R-:W-:Y:S05]  /*94c0*/  BRA `(.L_x_174) ;  /* 0xffffffa800a07947 */ /* 0x000fea000383ffff */
.L_x_78:
[----:B------:R-:W-:-:S07]  /*94d0*/  MOV R0, UR5 ;  /* 0x0000000500007c02 */ /* 0x000fce0008000f00 */
.L_x_175:
[----:B-1----:R1:W2:Y:S02]  /*94e0*/  SYNCS.PHASECHK.TRANS64.TRYWAIT P0, [R0+URZ], R3 ;  /* 0x00000003000075a7 */ /* 0x0022a400080011ff */
[----:B--2---:R-:W-:Y:S05]  /*94f0*/  @!P0 NANOSLEEP.SYNCS 0x989680 ;  /* 0x009896800000895d */ /* 0x004fea0003900000 */
[----:B------:R-:W2:Y:S02]  /*9500*/  @!P0 SYNCS.PHASECHK.TRANS64 P0, [R0+URZ], R3 ;  /* 0x00000003000085a7 */ /* 0x000ea400080010ff */
[----:B--2---:R-:W-:Y:S05]  /*9510*/  @!P0 BRA `(.L_x_175) ;  /* 0xfffffffc00f08947 */ /* 0x004fea000383ffff */
[----:B------:R-:W-:Y:S05]  /*9520*/  BRA `(.L_x_176) ;  /* 0xffffffa800ac7947 */ /* 0x000fea000383ffff */
.L_x_81:
[----:B------:R-:W-:-:S07]  /*9530*/  MOV R0, UR26 ;  /* 0x0000001a00007c02 */ /* 0x000fce0008000f00 */
.L_x_177:
[----:B-1----:R1:W2:Y:S02]  /*9540*/  SYNCS.PHASECHK.TRANS64.TRYWAIT P1, [R0+URZ+0x110], R2 ;  /* 0x00011002000075a7 */ /* 0x0022a400080211ff */
[----:B--2---:R-:W-:Y:S05]  /*9550*/  @!P1 NANOSLEEP.SYNCS 0x989680 ;  /* 0x009896800000995d */ /* 0x004fea0003900000 */
[----:B------:R-:W2:Y:S02]  /*9560*/  @!P1 SYNCS.PHASECHK.TRANS64 P1, [R0+URZ+0x110], R2 ;  /* 0x00011002000095a7 */ /* 0x000ea400080210ff */
[----:B--2---:R-:W-:Y:S05]  /*9570*/  @!P1 BRA `(.L_x_177) ;  /* 0xfffffffc00f09947 */ /* 0x004fea000383ffff */
[----:B------:R-:W-:Y:S05]  /*9580*/  BRA `(.L_x_178) ;  /* 0xffffffa800f87947 */ /* 0x000fea000383ffff */
.L_x_86:
[----:B--2---:R2:W3:Y:S02]  /*9590*/  SYNCS.PHASECHK.TRANS64.TRYWAIT P0, [R12+URZ+0x90], R0 ;  /* 0x000090000c0075a7 */ /* 0x0044e400080011ff */
[----:B---3--:R-:W-:Y:S05]  /*95a0*/  @!P0 NANOSLEEP.SYNCS 0x989680 ;  /* 0x009896800000895d */ /* 0x008fea0003900000 */
[----:B------:R-:W3:Y:S02]  /*95b0*/  @!P0 SYNCS.PHASECHK.TRANS64 P0, [R12+URZ+0x90], R0 ;  /* 0x000090000c0085a7 */ /* 0x000ee400080010ff */
[----:B---3--:R-:W-:Y:S05]  /*95c0*/  @!P0 BRA `(.L_x_86) ;  /* 0xfffffffc00f08947 */ /* 0x008fea000383ffff */
[----:B------:R-:W-:Y:S05]  /*95d0*/  BRA `(.L_x_179) ;  /* 0xffffffb000207947 */ /* 0x000fea000383ffff */
.L_x_89:
[----:B-1----:R-:W-:Y:S07]  /*95e0*/  MOV R0, UR21 ;  /* 0x0000001500007c02 */ /* 0x002fee0008000f00 */
.L_x_180:
[----:B-1----:R1:W2:Y:S02]  /*95f0*/  SYNCS.PHASECHK.TRANS64.TRYWAIT P2, [R0+URZ+0x88], R6 ;  /* 0x00008806000075a7 */ /* 0x0022a400080411ff */
[----:B--2---:R-:W-:Y:S05]  /*9600*/  @!P2 NANOSLEEP.SYNCS 0x989680 ;  /* 0x009896800000a95d */ /* 0x004fea0003900000 */
[----:B------:R-:W2:Y:S02]  /*9610*/  @!P2 SYNCS.PHASECHK.TRANS64 P2, [R0+URZ+0x88], R6 ;  /* 0x000088060000a5a7 */ /* 0x000ea400080410ff */
[----:B--2---:R-:W-:Y:S05]  /*9620*/  @!P2 BRA `(.L_x_180) ;  /* 0xfffffffc00f0a947 */ /* 0x004fea000383ffff */
[----:B------:R-:W-:Y:S05]  /*9630*/  BRA `(.L_x_88) ;  /* 0xffffffb400887947 */ /* 0x000fea000383ffff */
.L_x_92:
[----:B------:R-:W-:Y:S07]  /*9640*/  MOV R0, UR21 ;  /* 0x0000001500007c02 */ /* 0x000fee0008000f00 */
.L_x_181:
[----:B-1----:R1:W2:Y:S02]  /*9650*/  SYNCS.PHASECHK.TRANS64.TRYWAIT P0, [R0+URZ+0x60], R9 ;  /* 0x00006009000075a7 */ /* 0x0022a400080011ff */
[----:B--2---:R-:W-:Y:S05]  /*9660*/  @!P0 NANOSLEEP.SYNCS 0x989680 ;  /* 0x009896800000895d */ /* 0x004fea0003900000 */
[----:B------:R-:W2:Y:S02]  /*9670*/  @!P0 SYNCS.PHASECHK.TRANS64 P0, [R0+URZ+0x60], R9 ;  /* 0x00006009000085a7 */ /* 0x000ea400080010ff */
[----:B--2---:R-:W-:Y:S05]  /*9680*/  @!P0 BRA `(.L_x_181) ;  /* 0xfffffffc00f08947 */ /* 0x004fea000383ffff */
[----:B------:R-:W-:Y:S05]  /*9690*/  BRA `(.L_x_182) ;  /* 0xffffffb400e47947 */ /* 0x000fea000383ffff */
.L_x_93:
[----:B------:R-:W-:Y:S07]  /*96a0*/  MOV R0, UR21 ;  /* 0x0000001500007c02 */ /* 0x000fee0008000f00 */
.L_x_183:
[----:B-1----:R1:W2:Y:S02]  /*96b0*/  SYNCS.PHASECHK.TRANS64.TRYWAIT P0, [R0+URZ+0x68], R9 ;  /* 0x00006809000075a7 */ /* 0x0022a400080011ff */
[----:B--2---:R-:W-:Y:S05]  /*96c0*/  @!P0 NANOSLEEP.SYNCS 0x989680 ;  /* 0x009896800000895d */ /* 0x004fea0003900000 */
[----:B------:R-:W2:Y:S02]  /*96d0*/  @!P0 SYNCS.PHASECHK.TRANS64 P0, [R0+URZ+0x68], R9 ;  /* 0x00006809000085a7 */ /* 0x000ea400080010ff */
[----:B--2---:R-:W-:Y:S05]  /*96e0*/  @!P0 BRA `(.L_x_183) ;  /* 0xfffffffc00f08947 */ /* 0x004fea000383ffff */
[----:B------:R-:W-:Y:S05]  /*96f0*/  BRA `(.L_x_184) ;  /* 0xffffffb800407947 */ /* 0x000fea000383ffff */
.L_x_94:
[----:B------:R-:W-:Y:S07]  /*9700*/  MOV R0, UR21 ;  /* 0x0000001500007c02 */ /* 0x000fee0008000f00 */
.L_x_185:
[----:B-1----:R1:W2:Y:S02]  /*9710*/  SYNCS.PHASECHK.TRANS64.TRYWAIT P0, [R0+URZ+0x70], R9 ;  /* 0x00007009000075a7 */ /* 0x0022a400080011ff */
[----:B--2---:R-:W-:Y:S05]  /*9720*/  @!P0 NANOSLEEP.SYNCS 0x989680 ;  /* 0x009896800000895d */ /* 0x004fea0003900000 */
[----:B------:R-:W2:Y:S02]  /*9730*/  @!P0 SYNCS.PHASECHK.TRANS64 P0, [R0+URZ+0x70], R9 ;  /* 0x00007009000085a7 */ /* 0x000ea400080010ff */
[----:B--2---:R-:W-:Y:S05]  /*9740*/  @!P0 BRA `(.L_x_185) ;  /* 0xfffffffc00f08947 */ /* 0x004fea000383ffff */
[----:B------:R-:W-:Y:S05]  /*9750*/  BRA `(.L_x_186) ;  /* 0xffffffb8009c7947 */ /* 0x000fea000383ffff */
.L_x_95:
[----:B------:R-:W-:Y:S07]  /*9760*/  MOV R0, UR21 ;  /* 0x0000001500007c02 */ /* 0x000fee0008000f00 */
.L_x_187:
[----:B-1----:R1:W2:Y:S02]  /*9770*/  SYNCS.PHASECHK.TRANS64.TRYWAIT P0, [R0+URZ+0x78], R9 ;  /* 0x00007809000075a7 */ /* 0x0022a400080011ff */
[----:B--2---:R-:W-:Y:S05]  /*9780*/  @!P0 NANOSLEEP.SYNCS 0x989680 ;  /* 0x009896800000895d */ /* 0x004fea0003900000 */
[----:B------:R-:W2:Y:S02]  /*9790*/  @!P0 SYNCS.PHASECHK.TRANS64 P0, [R0+URZ+0x78], R9 ;  /* 0x00007809000085a7 */ /* 0x000ea400080010ff */
[----:B--2---:R-:W-:Y:S05]  /*97a0*/  @!P0 BRA `(.L_x_187) ;  /* 0xfffffffc00f08947 */ /* 0x004fea000383ffff */
[----:B------:R-:W-:Y:S05]  /*97b0*/  BRA `(.L_x_188) ;  /* 0xffffffb800f87947 */ /* 0x000fea000383ffff */
.L_x_97:
[----:B------:R-:W-:-:S07]  /*97c0*/  MOV R0, UR21 ;  /* 0x0000001500007c02 */ /* 0x000fce0008000f00 */
.L_x_189:
[----:B-1----:R1:W3:Y:S02]  /*97d0*/  SYNCS.PHASECHK.TRANS64.TRYWAIT P0, [R0+URZ+0x60], R2 ;  /* 0x00006002000075a7 */ /* 0x0022e400080011ff */
[----:B---3--:R-:W-:Y:S05]  /*97e0*/  @!P0 NANOSLEEP.SYNCS 0x989680 ;  /* 0x009896800000895d */ /* 0x008fea0003900000 */
[----:B------:R-:W3:Y:S02]  /*97f0*/  @!P0 SYNCS.PHASECHK.TRANS64 P0, [R0+URZ+0x60], R2 ;  /* 0x00006002000085a7 */ /* 0x000ee400080010ff */
[----:B---3--:R-:W-:Y:S05]  /*9800*/  @!P0 BRA `(.L_x_189) ;  /* 0xfffffffc00f08947 */ /* 0x008fea000383ffff */
[----:B------:R-:W-:Y:S05]  /*9810*/  BRA `(.L_x_190) ;  /* 0xffffffbc00847947 */ /* 0x000fea000383ffff */
.L_x_98:
[----:B-1----:R-:W-:-:S07]  /*9820*/  MOV R0, UR21 ;  /* 0x0000001500007c02 */ /* 0x002fce0008000f00 */
.L_x_191:
[----:B-1----:R1:W3:Y:S02]  /*9830*/  SYNCS.PHASECHK.TRANS64.TRYWAIT P0, [R0+URZ+0x68], R2 ;  /* 0x00006802000075a7 */ /* 0x0022e400080011ff */
[----:B---3--:R-:W-:Y:S05]  /*9840*/  @!P0 NANOSLEEP.SYNCS 0x989680 ;  /* 0x009896800000895d */ /* 0x008fea0003900000 */
[----:B------:R-:W3:Y:S02]  /*9850*/  @!P0 SYNCS.PHASECHK.TRANS64 P0, [R0+URZ+0x68], R2 ;  /* 0x00006802000085a7 */ /* 0x000ee400080010ff */
[----:B---3--:R-:W-:Y:S05]  /*9860*/  @!P0 BRA `(.L_x_191) ;  /* 0xfffffffc00f08947 */ /* 0x008fea000383ffff */
[----:B------:R-:W-:Y:S05]  /*9870*/  BRA `(.L_x_192) ;  /* 0xffffffbc00747947 */ /* 0x000fea000383ffff */
.L_x_99:
[----:B-1----:R-:W-:-:S07]  /*9880*/  MOV R0, UR21 ;  /* 0x0000001500007c02 */ /* 0x002fce0008000f00 */
.L_x_193:
[----:B-1----:R1:W3:Y:S02]  /*9890*/  SYNCS.PHASECHK.TRANS64.TRYWAIT P0, [R0+URZ+0x70], R2 ;  /* 0x00007002000075a7 */ /* 0x0022e400080011ff */
[----:B---3--:R-:W-:Y:S05]  /*98a0*/  @!P0 NANOSLEEP.SYNCS 0x989680 ;  /* 0x009896800000895d */ /* 0x008fea0003900000 */
[----:B------:R-:W3:Y:S02]  /*98b0*/  @!P0 SYNCS.PHASECHK.TRANS64 P0, [R0+URZ+0x70], R2 ;  /* 0x00007002000085a7 */ /* 0x000ee400080010ff */
[----:B---3--:R-:W-:Y:S05]  /*98c0*/  @!P0 BRA `(.L_x_193) ;  /* 0xfffffffc00f08947 */ /* 0x008fea000383ffff */
[----:B------:R-:W-:Y:S05]  /*98d0*/  BRA `(.L_x_194) ;  /* 0xffffffbc00647947 */ /* 0x000fea000383ffff */
.L_x_101:
[----:B-1----:R1:W2:Y:S02]  /*98e0*/  SYNCS.PHASECHK.TRANS64.TRYWAIT P0, [R3+URZ+0x90], R0 ;  /* 0x00009000030075a7 */ /* 0x0022a400080011ff */
[----:B--2---:R-:W-:Y:S05]  /*98f0*/  @!P0 NANOSLEEP.SYNCS 0x989680 ;  /* 0x009896800000895d */ /* 0x004fea0003900000 */
[----:B------:R-:W2:Y:S02]  /*9900*/  @!P0 SYNCS.PHASECHK.TRANS64 P0, [R3+URZ+0x90], R0 ;  /* 0x00009000030085a7 */ /* 0x000ea400080010ff */
[----:B--2---:R-:W-:Y:S05]  /*9910*/  @!P0 BRA `(.L_x_101) ;  /* 0xfffffffc00f08947 */ /* 0x004fea000383ffff */
[----:B------:R-:W-:Y:S05]  /*9920*/  BRA `(.L_x_195) ;  /* 0xffffffc000307947 */ /* 0x000fea000383ffff */
.L_x_112:
[----:B-1----:R-:W-:Y:S04]  /*9930*/  MOV R2, UR43 ;  /* 0x0000002b00027c02 */ /* 0x002fe80008000f00 */
[----:B------:R1:W2:Y:S03]  /*9940*/  SYNCS.PHASECHK.TRANS64.TRYWAIT P1, [R2+URZ+0x40], R3 ;  /* 0x00004003020075a7 */ /* 0x0002a600080211ff */
[----:B--2---:R-:W-:Y:S05]  /*9950*/  @!P1 NANOSLEEP.SYNCS 0x989680 ;  /* 0x009896800000995d */ /* 0x004fea0003900000 */
[----:B------:R-:W2:Y:S02]  /*9960*/  @!P1 SYNCS.PHASECHK.TRANS64 P1, [R2+URZ+0x40], R3 ;  /* 0x00004003020095a7 */ /* 0x000ea400080210ff */
[----:B--2---:R-:W-:Y:S05]  /*9970*/  @!P1 BRA `(.L_x_112) ;  /* 0xfffffffc00ec9947 */ /* 0x004fea000383ffff */
[----:B------:R-:W-:Y:S05]  /*9980*/  BRA `(.L_x_111) ;  /* 0xffffffcc009c7947 */ /* 0x000fea000383ffff */
.L_x_114:
[----:B-1----:R1:W4:Y:S02]  /*9990*/  SYNCS.PHASECHK.TRANS64.TRYWAIT P0, [R53+URZ+0xb0], R0 ;  /* 0x0000b000350075a7 */ /* 0x00232400080011ff */
[----:B----4-:R-:W-:Y:S05]  /*99a0*/  @!P0 NANOSLEEP.SYNCS 0x989680 ;  /* 0x009896800000895d */ /* 0x010fea0003900000 */
[----:B------:R-:W4:Y:S02]  /*99b0*/  @!P0 SYNCS.PHASECHK.TRANS64 P0, [R53+URZ+0xb0], R0 ;  /* 0x0000b000350085a7 */ /* 0x000f2400080010ff */
[----:B----4-:R-:W-:Y:S05]  /*99c0*/  @!P0 BRA `(.L_x_114) ;  /* 0xfffffffc00f08947 */ /* 0x010fea000383ffff */
[----:B------:R-:W-:Y:S05]  /*99d0*/  BRA `(.L_x_113) ;  /* 0xffffffcc00bc7947 */ /* 0x000fea000383ffff */
.L_x_123:
[----:B--2---:R2:W3:Y:S02]  /*99e0*/  SYNCS.PHASECHK.TRANS64.TRYWAIT P0, [R2+URZ+0x40], R0 ;  /* 0x00004000020075a7 */ /* 0x0044e400080011ff */
[----:B---3--:R-:W-:Y:S05]  /*99f0*/  @!P0 NANOSLEEP.SYNCS 0x989680 ;  /* 0x009896800000895d */ /* 0x008fea0003900000 */
[----:B------:R-:W3:Y:S02]  /*9a00*/  @!P0 SYNCS.PHASECHK.TRANS64 P0, [R2+URZ+0x40], R0 ;  /* 0x00004000020085a7 */ /* 0x000ee400080010ff */
[----:B---3--:R-:W-:Y:S05]  /*9a10*/  @!P0 BRA `(.L_x_123) ;  /* 0xfffffffc00f08947 */ /* 0x008fea000383ffff */
[----:B------:R-:W-:Y:S05]  /*9a20*/  BRA `(.L_x_122) ;  /* 0xffffffd400cc7947 */ /* 0x000fea000383ffff */
.L_x_131:
[----:B--2---:R2:W3:Y:S02]  /*9a30*/  SYNCS.PHASECHK.TRANS64.TRYWAIT P0, [R2+URZ+0x40], R4 ;  /* 0x00004004020075a7 */ /* 0x0044e400080011ff */
[----:B---3--:R-:W-:Y:S05]  /*9a40*/  @!P0 NANOSLEEP.SYNCS 0x989680 ;  /* 0x009896800000895d */ /* 0x008fea0003900000 */
[----:B------:R-:W3:Y:S02]  /*9a50*/  @!P0 SYNCS.PHASECHK.TRANS64 P0, [R2+URZ+0x40], R4 ;  /* 0x00004004020085a7 */ /* 0x000ee400080010ff */
[----:B---3--:R-:W-:Y:S05]  /*9a60*/  @!P0 BRA `(.L_x_131) ;  /* 0xfffffffc00f08947 */ /* 0x008fea000383ffff */
[----:B------:R-:W-:Y:S05]  /*9a70*/  BRA `(.L_x_130) ;  /* 0xffffffdc00ec7947 */ /* 0x000fea000383ffff */
.L_x_139:
[----:B--2---:R2:W3:Y:S02]  /*9a80*/  SYNCS.PHASECHK.TRANS64.TRYWAIT P0, [R3+URZ+0x40], R0 ;  /* 0x00004000030075a7 */ /* 0x0044e400080011ff */
[----:B---3--:R-:W-:Y:S05]  /*9a90*/  @!P0 NANOSLEEP.SYNCS 0x989680 ;  /* 0x009896800000895d */ /* 0x008fea0003900000 */
[----:B------:R-:W3:Y:S02]  /*9aa0*/  @!P0 SYNCS.PHASECHK.TRANS64 P0, [R3+URZ+0x40], R0 ;  /* 0x00004000030085a7 */ /* 0x000ee400080010ff */
[----:B---3--:R-:W-:Y:S05]  /*9ab0*/  @!P0 BRA `(.L_x_139) ;  /* 0xfffffffc00f08947 */ /* 0x008fea000383ffff */
[----:B------:R-:W-:Y:S05]  /*9ac0*/  BRA `(.L_x_138) ;  /* 0xffffffe8000c7947 */ /* 0x000fea000383ffff */
        .weak           $__internal_0_$__cuda_sm10x_tcgen05_guardrail_trap_col_being_dealloced_not_returned_by_alloc
        .type           $__internal_0_$__cuda_sm10x_tcgen05_guardrail_trap_col_being_dealloced_not_returned_by_alloc,@function
        .size           $__internal_0_$__cuda_sm10x_tcgen05_guardrail_trap_col_being_dealloced_not_returned_by_alloc,($__internal_1_$__cuda_sm10x_tcgen05_guardrail_trap_phase_invalid_during_alloc - $__internal_0_$__cuda_sm10x_tcgen05_guardrail_trap_col_being_dealloced_not_returned_by_alloc)
$__internal_0_$__cuda_sm10x_tcgen05_guardrail_trap_col_being_dealloced_not_returned_by_alloc:
[----:B------:R-:W-:Y:S05]  /*9ad0*/  BPT.TRAP 0x1 ;  /* 0x000000040000795c */ /* 0x000fea0000300000 */
[----:B------:R-:W-:-:S04]  /*9ae0*/  HFMA2 R3, -RZ, RZ, 0, 0 ;  /* 0x00000000ff037431 */ /* 0x000fc800000001ff */
[----:B------:R-:W-:Y:S05]  /*9af0*/  RET.REL.NODEC R2 `(_ZN7cutlass13device_kernelINS_4gemm6kernel13GemmUniversalIN4cute5tupleIJiiiiEEENS1_10collective13CollectiveMmaINS1_35MainloopSm100TmaUmmaWarpSpecializedILi4ELi2ELi4ENS5_IJNS4_1CILi2EEESB_NSA_ILi1EEEEEEEENS5_IJNSA_ILi128EEESF_NSA_ILi64EEEEEENS_10bfloat16_tENS5_IJlSC_lEEESI_SJ_NS4_8TiledMMAINS4_8MMA_AtomIJNS4_26SM100_MMA_F16BF16_2x1SM_SSISI_SI_fLi128ELi128ELNS4_4UMMA5MajorE0ELSO_0ELNSN_7ScaleInE0ELSP_0EEEEEENS4_6LayoutINS5_IJSC_SC_SC_EEENS5_IJNSA_ILi0EEESU_SU_EEEEENS5_IJNS4_10UnderscoreESX_SX_EEEEENS4_28SM100_TMA_2SM_LOAD_MULTICASTENS4_14ComposedLayoutINS4_7SwizzleILi3ELi4ELi3EEENS4_18smem_ptr_flag_bitsILi16EEENSS_INS5_IJNSA_ILi8EEESG_EEENS5_IJSG_SC_EEEEEEEvNS4_8identityENS4_18SM100_TMA_2SM_LOADES1A_vS1B_EENS_8epilogue10collective18CollectiveEpilogueINS1E_23Sm100TmaWarpSpecializedILi4ELi2ELi16ELb1ELb0EEEJNS5_IJSG_SF_SG_EEENS5_IJNSS_ISG_SC_EENSS_INS5_IJNSA_ILi16EEESB_EEENS5_IJSC_SG_EEEEEEEESI_SJ_SI_SJ_NS1E_6fusion15FusionCallbacksIS1I_NS1Q_17LinearCombinationISI_fSI_fLNS_15FloatRoundStyleE2EEES1J_S1P_JEEENS4_5SM1004TMEM4LOAD26SM100_TMEM_LOAD_32dp32b16xENS4_13SM90_TMA_LOADENS11_INS12_ILi1ELi4ELi3EEES15_NSS_INS5_IJS16_S1L_EEENS5_IJS1L_SC_EEEEEEENS4_39AutoVectorizingCopyWithAssumedAlignmentILi128EEENS4_14SM90_TMA_STOREES25_S27_S27_EEEvvEEEEvNT_6ParamsE) ;  /* 0xffffff6402407950 */ /* 0x000fea0003c3ffff */
        .weak           $__internal_1_$__cuda_sm10x_tcgen05_guardrail_trap_phase_invalid_during_alloc
        .type           $__internal_1_$__cuda_sm10x_tcgen05_guardrail_trap_phase_invalid_during_alloc,@function
        .size           $__internal_1_$__cuda_sm10x_tcgen05_guardrail_trap_phase_invalid_during_alloc,($__internal_2_$__cuda_sm10x_tcgen05_guardrail_trap_unallocated_columns_being_dealloced - $__internal_1_$__cuda_sm10x_tcgen05_guardrail_trap_phase_invalid_during_alloc)
$__internal_1_$__cuda_sm10x_tcgen05_guardrail_trap_phase_invalid_during_alloc:
[----:B------:R-:W-:Y:S05]  /*9b00*/  BPT.TRAP 0x1 ;  /* 0x000000040000795c */ /* 0x000fea0000300000 */
[----:B------:R-:W-:-:S04]  /*9b10*/  MOV R5, 0x0 ;  /* 0x0000000000057802 */ /* 0x000fc80000000f00 */
[----:B------:R-:W-:Y:S05]  /*9b20*/  RET.REL.NODEC R4 `(_ZN7cutlass13device_kernelINS_4gemm6kernel13GemmUniversalIN4cute5tupleIJiiiiEEENS1_10collective13CollectiveMmaINS1_35MainloopSm100TmaUmmaWarpSpecializedILi4ELi2ELi4ENS5_IJNS4_1CILi2EEESB_NSA_ILi1EEEEEEEENS5_IJNSA_ILi128EEESF_NSA_ILi64EEEEEENS_10bfloat16_tENS5_IJlSC_lEEESI_SJ_NS4_8TiledMMAINS4_8MMA_AtomIJNS4_26SM100_MMA_F16BF16_2x1SM_SSISI_SI_fLi128ELi128ELNS4_4UMMA5MajorE0ELSO_0ELNSN_7ScaleInE0ELSP_0EEEEEENS4_6LayoutINS5_IJSC_SC_SC_EEENS5_IJNSA_ILi0EEESU_SU_EEEEENS5_IJNS4_10UnderscoreESX_SX_EEEEENS4_28SM100_TMA_2SM_LOAD_MULTICASTENS4_14ComposedLayoutINS4_7SwizzleILi3ELi4ELi3EEENS4_18smem_ptr_flag_bitsILi16EEENSS_INS5_IJNSA_ILi8EEESG_EEENS5_IJSG_SC_EEEEEEEvNS4_8identityENS4_18SM100_TMA_2SM_LOADES1A_vS1B_EENS_8epilogue10collective18CollectiveEpilogueINS1E_23Sm100TmaWarpSpecializedILi4ELi2ELi16ELb1ELb0EEEJNS5_IJSG_SF_SG_EEENS5_IJNSS_ISG_SC_EENSS_INS5_IJNSA_ILi16EEESB_EEENS5_IJSC_SG_EEEEEEEESI_SJ_SI_SJ_NS1E_6fusion15FusionCallbacksIS1I_NS1Q_17LinearCombinationISI_fSI_fLNS_15FloatRoundStyleE2EEES1J_S1P_JEEENS4_5SM1004TMEM4LOAD26SM100_TMEM_LOAD_32dp32b16xENS4_13SM90_TMA_LOADENS11_INS12_ILi1ELi4ELi3EEES15_NSS_INS5_IJS16_S1L_EEENS5_IJS1L_SC_EEEEEEENS4_39AutoVectorizingCopyWithAssumedAlignmentILi128EEENS4_14SM90_TMA_STOREES25_S27_S27_EEEvvEEEEvNT_6ParamsE) ;  /* 0xffffff6404347950 */ /* 0x000fea0003c3ffff */
        .weak           $__internal_2_$__cuda_sm10x_tcgen05_guardrail_trap_unallocated_columns_being_dealloced
        .type           $__internal_2_$__cuda_sm10x_tcgen05_guardrail_trap_unallocated_columns_being_dealloced,@function
        .size           $__internal_2_$__cuda_sm10x_tcgen05_guardrail_trap_unallocated_columns_being_dealloced,(.L_x_197 - $__internal_2_$__cuda_sm10x_tcgen05_guardrail_trap_unallocated_columns_being_dealloced)
$__internal_2_$__cuda_sm10x_tcgen05_guardrail_trap_unallocated_columns_being_dealloced:
[----:B------:R-:W-:Y:S05]  /*9b30*/  BPT.TRAP 0x1 ;  /* 0x000000040000795c */ /* 0x000fea0000300000 */
[----:B------:R-:W-:-:S04]  /*9b40*/  HFMA2 R3, -RZ, RZ, 0, 0 ;  /* 0x00000000ff037431 */ /* 0x000fc800000001ff */
[----:B------:R-:W-:Y:S05]  /*9b50*/  RET.REL.NODEC R2 `(_ZN7cutlass13device_kernelINS_4gemm6kernel13GemmUniversalIN4cute5tupleIJiiiiEEENS1_10collective13CollectiveMmaINS1_35MainloopSm100TmaUmmaWarpSpecializedILi4ELi2ELi4ENS5_IJNS4_1CILi2EEESB_NSA_ILi1EEEEEEEENS5_IJNSA_ILi128EEESF_NSA_ILi64EEEEEENS_10bfloat16_tENS5_IJlSC_lEEESI_SJ_NS4_8TiledMMAINS4_8MMA_AtomIJNS4_26SM100_MMA_F16BF16_2x1SM_SSISI_SI_fLi128ELi128ELNS4_4UMMA5MajorE0ELSO_0ELNSN_7ScaleInE0ELSP_0EEEEEENS4_6LayoutINS5_IJSC_SC_SC_EEENS5_IJNSA_ILi0EEESU_SU_EEEEENS5_IJNS4_10UnderscoreESX_SX_EEEEENS4_28SM100_TMA_2SM_LOAD_MULTICASTENS4_14ComposedLayoutINS4_7SwizzleILi3ELi4ELi3EEENS4_18smem_ptr_flag_bitsILi16EEENSS_INS5_IJNSA_ILi8EEESG_EEENS5_IJSG_SC_EEEEEEEvNS4_8identityENS4_18SM100_TMA_2SM_LOADES1A_vS1B_EENS_8epilogue10collective18CollectiveEpilogueINS1E_23Sm100TmaWarpSpecializedILi4ELi2ELi16ELb1ELb0EEEJNS5_IJSG_SF_SG_EEENS5_IJNSS_ISG_SC_EENSS_INS5_IJNSA_ILi16EEESB_EEENS5_IJSC_SG_EEEEEEEESI_SJ_SI_SJ_NS1E_6fusion15FusionCallbacksIS1I_NS1Q_17LinearCombinationISI_fSI_fLNS_15FloatRoundStyleE2EEES1J_S1P_JEEENS4_5SM1004TMEM4LOAD26SM100_TMEM_LOAD_32dp32b16xENS4_13SM90_TMA_LOADENS11_INS12_ILi1ELi4ELi3EEES15_NSS_INS5_IJS16_S1L_EEENS5_IJS1L_SC_EEEEEEENS4_39AutoVectorizingCopyWithAssumedAlignmentILi128EEENS4_14SM90_TMA_STOREES25_S27_S27_EEEvvEEEEvNT_6ParamsE) ;  /* 0xffffff6402287950 */ /* 0x000fea0003c3ffff */
.L_x_196:
[----:B------:R-:W-:-:S00]  /*9b60*/  BRA `(.L_x_196) ;  /* 0xfffffffc00fc7947 */ /* 0x000fc0000383ffff */
[----:B------:R-:W-:-:S00]  /*9b70*/  NOP ;  /* 0x0000000000007918 */ /* 0x000fc00000000000 */
        /* <DEDUP_REMOVED lines=8> */
.L_x_197:


//--------------------- .nv.global.init           --------------------------
	.section	.nv.global.init,"aw",@progbits
.nv.global.init:
	.type		$str$27,@object
	.size		$str$27,($str$28 - $str$27)
$str$27:
        /*0000*/ 	.byte	0x28, 0x61, 0x64, 0x64, 0x72, 0x65, 0x73, 0x73, 0x20, 0x26, 0x20, 0x6d, 0x61, 0x73, 0x6b, 0x29
        /*0010*/ 	.byte	0x20, 0x3d, 0x3d, 0x20, 0x30, 0x00
	.type		$str$28,@object
	.size		$str$28,($str$26 - $str$28)
$str$28:
        /*0016*/ 	.byte	0x2f, 0x74, 0x6d, 0x70, 0x2f, 0x63, 0x75, 0x74, 0x6c, 0x61, 0x73, 0x73, 0x5f, 0x73, 0x77, 0x65
        /*0026*/ 	.byte	0x65, 0x70, 0x5f, 0x73, 0x72, 0x63, 0x2f, 0x69, 0x6e, 0x63, 0x6c, 0x75, 0x64, 0x65, 0x2f, 0x63
        /*0036*/ 	.byte	0x75, 0x74, 0x65, 0x2f, 0x70, 0x6f, 0x69, 0x6e, 0x74, 0x65, 0x72, 0x5f, 0x66, 0x6c, 0x61, 0x67
        /*0046*/ 	.byte	0x67, 0x65, 0x64, 0x2e, 0x68, 0x70, 0x70, 0x00
	.type		$str$26,@object
	.size		$str$26,($str$25 - $str$26)
$str$26:
        /*004e*/ 	.byte	0x2f, 0x74, 0x6d, 0x70, 0x2f, 0x63, 0x75, 0x74, 0x6c, 0x61, 0x73, 0x73, 0x5f, 0x73, 0x77, 0x65
        /*005e*/ 	.byte	0x65, 0x70, 0x5f, 0x73, 0x72, 0x63, 0x2f, 0x69, 0x6e, 0x63, 0x6c, 0x75, 0x64, 0x65, 0x2f, 0x63
        /*006e*/ 	.byte	0x75, 0x74, 0x65, 0x2f, 0x61, 0x74, 0x6f, 0x6d, 0x2f, 0x63, 0x6f, 0x70, 0x79, 0x5f, 0x74, 0x72
        /*007e*/ 	.byte	0x61, 0x69, 0x74, 0x73, 0x5f, 0x73, 0x6d, 0x31, 0x30, 0x30, 0x2e, 0x68, 0x70, 0x70, 0x00
	.type		$str$25,@object
	.size		$str$25,(__unnamed_1 - $str$25)
$str$25:
        /*008d*/ 	.byte	0x28, 0x28, 0x75, 0x69, 0x6e, 0x74, 0x33, 0x32, 0x5f, 0x74, 0x28, 0x74, 0x68, 0x72, 0x65, 0x61
        /*009d*/ 	.byte	0x64, 0x49, 0x64, 0x78, 0x2e, 0x78, 0x29, 0x20, 0x2f, 0x20, 0x33, 0x32, 0x29, 0x20, 0x25, 0x20
        /*00ad*/ 	.byte	0x34, 0x29, 0x20, 0x3d, 0x3d, 0x20, 0x28, 0x28, 0x28, 0x74, 0x6d, 0x65, 0x6d, 0x5f, 0x61, 0x64
        /*00bd*/ 	.byte	0x64, 0x72, 0x20, 0x3e, 0x3e, 0x20, 0x31, 0x36, 0x29, 0x20, 0x2f, 0x20, 0x33, 0x32, 0x29, 0x20
        /*00cd*/ 	.byte	0x25, 0x20, 0x34, 0x29, 0x00
	.type		__unnamed_1,@object
	.size		__unnamed_1,(__unnamed_2 - __unnamed_1)
__unnamed_1:
        /*00d2*/ 	.byte	0x61, 0x75, 0x74, 0x6f, 0x20, 0x63, 0x75, 0x74, 0x65, 0x3a, 0x3a, 0x61, 0x73, 0x5f, 0x70, 0x6f
        /* <DEDUP_REMOVED lines=24> */
        /*0262*/ 	.byte	0x43, 0x3c, 0x32, 0x30, 0x34, 0x38, 0x3e, 0x3e, 0x3e, 0x3e, 0x5d, 0x00
	.type		__unnamed_2,@object
	.size		__unnamed_2,(.L_2 - __unnamed_2)
__unnamed_2:
        /* <DEDUP_REMOVED lines=40> */
        /*04ee*/ 	.byte	0x3a, 0x3a, 0x43, 0x3c, 0x30, 0x3e, 0x3e, 0x3e, 0x3e, 0x5d, 0x00
.L_2:


//--------------------- .nv.shared._ZN7cutlass13device_kernelINS_4gemm6kernel13GemmUniversalIN4cute5tupleIJiiiiEEENS1_10collective13CollectiveMmaINS1_35MainloopSm100TmaUmmaWarpSpecializedILi4ELi2ELi4ENS5_IJNS4_1CILi2EEESB_NSA_ILi1EEEEEEEENS5_IJNSA_ILi128EEESF_NSA_ILi64EEEEEENS_10bfloat16_tENS5_IJlSC_lEEESI_SJ_NS4_8TiledMMAINS4_8MMA_AtomIJNS4_26SM100_MMA_F16BF16_2x1SM_SSISI_SI_fLi128ELi128ELNS4_4UMMA5MajorE0ELSO_0ELNSN_7ScaleInE0ELSP_0EEEEEENS4_6LayoutINS5_IJSC_SC_SC_EEENS5_IJNSA_ILi0EEESU_SU_EEEEENS5_IJNS4_10UnderscoreESX_SX_EEEEENS4_28SM100_TMA_2SM_LOAD_MULTICASTENS4_14ComposedLayoutINS4_7SwizzleILi3ELi4ELi3EEENS4_18smem_ptr_flag_bitsILi16EEENSS_INS5_IJNSA_ILi8EEESG_EEENS5_IJSG_SC_EEEEEEEvNS4_8identityENS4_18SM100_TMA_2SM_LOADES1A_vS1B_EENS_8epilogue10collective18CollectiveEpilogueINS1E_23Sm100TmaWarpSpecializedILi4ELi2ELi16ELb1ELb0EEEJNS5_IJSG_SF_SG_EEENS5_IJNSS_ISG_SC_EENSS_INS5_IJNSA_ILi16EEESB_EEENS5_IJSC_SG_EEEEEEEESI_SJ_SI_SJ_NS1E_6fusion15FusionCallbacksIS1I_NS1Q_17LinearCombinationISI_fSI_fLNS_15FloatRoundStyleE2EEES1J_S1P_JEEENS4_5SM1004TMEM4LOAD26SM100_TMEM_LOAD_32dp32b16xENS4_13SM90_TMA_LOADENS11_INS12_ILi1ELi4ELi3EEES15_NSS_INS5_IJS16_S1L_EEENS5_IJS1L_SC_EEEEEEENS4_39AutoVectorizingCopyWithAssumedAlignmentILi128EEENS4_14SM90_TMA_STOREES25_S27_S27_EEEvvEEEEvNT_6ParamsE --------------------------
	.section	.nv.shared._ZN7cutlass13device_kernelINS_4gemm6kernel13GemmUniversalIN4cute5tupleIJiiiiEEENS1_10collective13CollectiveMmaINS1_35MainloopSm100TmaUmmaWarpSpecializedILi4ELi2ELi4ENS5_IJNS4_1CILi2EEESB_NSA_ILi1EEEEEEEENS5_IJNSA_ILi128EEESF_NSA_ILi64EEEEEENS_10bfloat16_tENS5_IJlSC_lEEESI_SJ_NS4_8TiledMMAINS4_8MMA_AtomIJNS4_26SM100_MMA_F16BF16_2x1SM_SSISI_SI_fLi128ELi128ELNS4_4UMMA5MajorE0ELSO_0ELNSN_7ScaleInE0ELSP_0EEEEEENS4_6LayoutINS5_IJSC_SC_SC_EEENS5_IJNSA_ILi0EEESU_SU_EEEEENS5_IJNS4_10UnderscoreESX_SX_EEEEENS4_28SM100_TMA_2SM_LOAD_MULTICASTENS4_14ComposedLayoutINS4_7SwizzleILi3ELi4ELi3EEENS4_18smem_ptr_flag_bitsILi16EEENSS_INS5_IJNSA_ILi8EEESG_EEENS5_IJSG_SC_EEEEEEEvNS4_8identityENS4_18SM100_TMA_2SM_LOADES1A_vS1B_EENS_8epilogue10collective18CollectiveEpilogueINS1E_23Sm100TmaWarpSpecializedILi4ELi2ELi16ELb1ELb0EEEJNS5_IJSG_SF_SG_EEENS5_IJNSS_ISG_SC_EENSS_INS5_IJNSA_ILi16EEESB_EEENS5_IJSC_SG_EEEEEEEESI_SJ_SI_SJ_NS1E_6fusion15FusionCallbacksIS1I_NS1Q_17LinearCombinationISI_fSI_fLNS_15FloatRoundStyleE2EEES1J_S1P_JEEENS4_5SM1004TMEM4LOAD26SM100_TMEM_LOAD_32dp32b16xENS4_13SM90_TMA_LOADENS11_INS12_ILi1ELi4ELi3EEES15_NSS_INS5_IJS16_S1L_EEENS5_IJS1L_SC_EEEEEEENS4_39AutoVectorizingCopyWithAssumedAlignmentILi128EEENS4_14SM90_TMA_STOREES25_S27_S27_EEEvvEEEEvNT_6ParamsE,"aw",@nobits
	.sectionflags	@""
	.align	16
	.zero		1024


//--------------------- .nv.shared.reserved.0     --------------------------
	.section	.nv.shared.reserved.0,"aw",@nobits
	.weak		__nv_reservedSMEM_offset_0_alias
	.size		__nv_reservedSMEM_offset_0_alias, 0, 64
	.other		__nv_reservedSMEM_offset_0_alias,@"STO_CUDA_RESERVED_SHARED STV_DEFAULT"
__nv_reservedSMEM_offset_0_alias:
	.zero		0
.nv.shared.reserved.0:
	.zero		64
	.weak		__nv_reservedSMEM_tcgen05_partition
	.type		__nv_reservedSMEM_tcgen05_partition,@object
	.size		__nv_reservedSMEM_tcgen05_partition,(.L_0 - __nv_reservedSMEM_tcgen05_partition)
__nv_reservedSMEM_tcgen05_partition:
	.zero		32
.L_0:


//--------------------- .nv.global                --------------------------
	.section	.nv.global,"aw",@nobits
.nv.global:
	.type		_ZN39_INTERNAL_93f3926a_4_k_cu_03c24c30_82384cute1_E,@object
	.size		_ZN39_INTERNAL_93f3926a_4_k_cu_03c24c30_82384cute1_E,(_ZN39_INTERNAL_93f3926a_4_k_cu_03c24c30_82384cuda3std3__45__cpo6cbeginE - _ZN39_INTERNAL_93f3926a_4_k_cu_03c24c30_82384cute1_E)
_ZN39_INTERNAL_93f3926a_4_k_cu_03c24c30_82384cute1_E:
	.zero		1
	.type		_ZN39_INTERNAL_93f3926a_4_k_cu_03c24c30_82384cuda3std3__45__cpo6cbeginE,@object
	.size		_ZN39_INTERNAL_93f3926a_4_k_cu_03c24c30_82384cuda3std3__45__cpo6cbeginE,(_ZN39_INTERNAL_93f3926a_4_k_cu_03c24c30_82384cuda3std3__48in_placeE - _ZN39_INTERNAL_93f3926a_4_k_cu_03c24c30_82384cuda3std3__45__cpo6cbeginE)
_ZN39_INTERNAL_93f3926a_4_k_cu_03c24c30_82384cuda3std3__45__cpo6cbeginE:
	.zero		1
	.type		_ZN39_INTERNAL_93f3926a_4_k_cu_03c24c30_82384cuda3std3__48in_placeE,@object
	.size		_ZN39_INTERNAL_93f3926a_4_k_cu_03c24c30_82384cuda3std3__48in_placeE,(_ZN39_INTERNAL_93f3926a_4_k_cu_03c24c30_82384cuda3std6ranges3__45__cpo9iter_moveE - _ZN39_INTERNAL_93f3926a_4_k_cu_03c24c30_82384cuda3std3__48in_placeE)
_ZN39_INTERNAL_93f3926a_4_k_cu_03c24c30_82384cuda3std3__48in_placeE:
	.zero		1
	.type		_ZN39_INTERNAL_93f3926a_4_k_cu_03c24c30_82384cuda3std6ranges3__45__cpo9iter_moveE,@object
	.size		_ZN39_INTERNAL_93f3926a_4_k_cu_03c24c30_82384cuda3std6ranges3__45__cpo9iter_moveE,(_ZN39_INTERNAL_93f3926a_4_k_cu_03c24c30_82384cuda3std3__45__cpo5beginE - _ZN39_INTERNAL_93f3926a_4_k_cu_03c24c30_82384cuda3std6ranges3__45__cpo9iter_moveE)
_ZN39_INTERNAL_93f3926a_4_k_cu_03c24c30_82384cuda3std6ranges3__45__cpo9iter_moveE:
	.zero		1
	.type		_ZN39_INTERNAL_93f3926a_4_k_cu_03c24c30_82384cuda3std3__45__cpo5beginE,@object
	.size		_ZN39_INTERNAL_93f3926a_4_k_cu_03c24c30_82384cuda3std3__45__cpo5beginE,(_ZN39_INTERNAL_93f3926a_4_k_cu_03c24c30_82384cuda3std3__441_GLOBAL__N__93f3926a_4_k_cu_03c24c30_82386ignoreE - _ZN39_INTERNAL_93f3926a_4_k_cu_03c24c30_82384cuda3std3__45__cpo5beginE)
_ZN39_INTERNAL_93f3926a_4_k_cu_03c24c30_82384cuda3std3__45__cpo5beginE:
	.zero		1
	.type		_ZN39_INTERNAL_93f3926a_4_k_cu_03c24c30_82384cuda3std3__441_GLOBAL__N__93f3926a_4_k_cu_03c24c30_82386ignoreE,@object
	.size		_ZN39_INTERNAL_93f3926a_4_k_cu_03c24c30_82384cuda3std3__441_GLOBAL__N__93f3926a_4_k_cu_03c24c30_82386ignoreE,(_ZN39_INTERNAL_93f3926a_4_k_cu_03c24c30_82384cute7productE - _ZN39_INTERNAL_93f3926a_4_k_cu_03c24c30_82384cuda3std3__441_GLOBAL__N__93f3926a_4_k_cu_03c24c30_82386ignoreE)
_ZN39_INTERNAL_93f3926a_4_k_cu_03c24c30_82384cuda3std3__441_GLOBAL__N__93f3926a_4_k_cu_03c24c30_82386ignoreE:
	.zero		1
	.type		_ZN39_INTERNAL_93f3926a_4_k_cu_03c24c30_82384cute7productE,@object
	.size		_ZN39_INTERNAL_93f3926a_4_k_cu_03c24c30_82384cute7productE,(_ZN39_INTERNAL_93f3926a_4_k_cu_03c24c30_82384cuda3std3__45__cpo3endE - _ZN39_INTERNAL_93f3926a_4_k_cu_03c24c30_82384cute7productE)
_ZN39_INTERNAL_93f3926a_4_k_cu_03c24c30_82384cute7productE:
	.zero		1
	.type		_ZN39_INTERNAL_93f3926a_4_k_cu_03c24c30_82384cuda3std3__45__cpo3endE,@object
	.size		_ZN39_INTERNAL_93f3926a_4_k_cu_03c24c30_82384cuda3std3__45__cpo3endE,(_ZN39_INTERNAL_93f3926a_4_k_cu_03c24c30_82384cuda3std3__419piecewise_constructE - _ZN39_INTERNAL_93f3926a_4_k_cu_03c24c30_82384cuda3std3__45__cpo3endE)
_ZN39_INTERNAL_93f3926a_4_k_cu_03c24c30_82384cuda3std3__45__cpo3endE:
	.zero		1
	.type		_ZN39_INTERNAL_93f3926a_4_k_cu_03c24c30_82384cuda3std3__419piecewise_constructE,@object
	.size		_ZN39_INTERNAL_93f3926a_4_k_cu_03c24c30_82384cuda3std3__419piecewise_constructE,(_ZN39_INTERNAL_93f3926a_4_k_cu_03c24c30_82384cuda3std3__45__cpo4cendE - _ZN39_INTERNAL_93f3926a_4_k_cu_03c24c30_82384cuda3std3__419piecewise_constructE)
_ZN39_INTERNAL_93f3926a_4_k_cu_03c24c30_82384cuda3std3__419piecewise_constructE:
	.zero		1
	.type		_ZN39_INTERNAL_93f3926a_4_k_cu_03c24c30_82384cuda3std3__45__cpo4cendE,@object
	.size		_ZN39_INTERNAL_93f3926a_4_k_cu_03c24c30_82384cuda3std3__45__cpo4cendE,(_ZN39_INTERNAL_93f3926a_4_k_cu_03c24c30_82384cuda3std6ranges3__45__cpo4swapE - _ZN39_INTERNAL_93f3926a_4_k_cu_03c24c30_82384cuda3std3__45__cpo4cendE)
_ZN39_INTERNAL_93f3926a_4_k_cu_03c24c30_82384cuda3std3__45__cpo4cendE:
	.zero		1
	.type		_ZN39_INTERNAL_93f3926a_4_k_cu_03c24c30_82384cuda3std6ranges3__45__cpo4swapE,@object
	.size		_ZN39_INTERNAL_93f3926a_4_k_cu_03c24c30_82384cuda3std6ranges3__45__cpo4swapE,(.L_10 - _ZN39_INTERNAL_93f3926a_4_k_cu_03c24c30_82384cuda3std6ranges3__45__cpo4swapE)
_ZN39_INTERNAL_93f3926a_4_k_cu_03c24c30_82384cuda3std6ranges3__45__cpo4swapE:
	.zero		1
.L_10:


//--------------------- .nv.constant0._ZN7cutlass13device_kernelINS_4gemm6kernel13GemmUniversalIN4cute5tupleIJiiiiEEENS1_10collective13CollectiveMmaINS1_35MainloopSm100TmaUmmaWarpSpecializedILi4ELi2ELi4ENS5_IJNS4_1CILi2EEESB_NSA_ILi1EEEEEEEENS5_IJNSA_ILi128EEESF_NSA_ILi64EEEEEENS_10bfloat16_tENS5_IJlSC_lEEESI_SJ_NS4_8TiledMMAINS4_8MMA_AtomIJNS4_26SM100_MMA_F16BF16_2x1SM_SSISI_SI_fLi128ELi128ELNS4_4UMMA5MajorE0ELSO_0ELNSN_7ScaleInE0ELSP_0EEEEEENS4_6LayoutINS5_IJSC_SC_SC_EEENS5_IJNSA_ILi0EEESU_SU_EEEEENS5_IJNS4_10UnderscoreESX_SX_EEEEENS4_28SM100_TMA_2SM_LOAD_MULTICASTENS4_14ComposedLayoutINS4_7SwizzleILi3ELi4ELi3EEENS4_18smem_ptr_flag_bitsILi16EEENSS_INS5_IJNSA_ILi8EEESG_EEENS5_IJSG_SC_EEEEEEEvNS4_8identityENS4_18SM100_TMA_2SM_LOADES1A_vS1B_EENS_8epilogue10collective18CollectiveEpilogueINS1E_23Sm100TmaWarpSpecializedILi4ELi2ELi16ELb1ELb0EEEJNS5_IJSG_SF_SG_EEENS5_IJNSS_ISG_SC_EENSS_INS5_IJNSA_ILi16EEESB_EEENS5_IJSC_SG_EEEEEEEESI_SJ_SI_SJ_NS1E_6fusion15FusionCallbacksIS1I_NS1Q_17LinearCombinationISI_fSI_fLNS_15FloatRoundStyleE2EEES1J_S1P_JEEENS4_5SM1004TMEM4LOAD26SM100_TMEM_LOAD_32dp32b16xENS4_13SM90_TMA_LOADENS11_INS12_ILi1ELi4ELi3EEES15_NSS_INS5_IJS16_S1L_EEENS5_IJS1L_SC_EEEEEEENS4_39AutoVectorizingCopyWithAssumedAlignmentILi128EEENS4_14SM90_TMA_STOREES25_S27_S27_EEEvvEEEEvNT_6ParamsE --------------------------
	.section	.nv.constant0._ZN7cutlass13device_kernelINS_4gemm6kernel13GemmUniversalIN4cute5tupleIJiiiiEEENS1_10collective13CollectiveMmaINS1_35MainloopSm100TmaUmmaWarpSpecializedILi4ELi2ELi4ENS5_IJNS4_1CILi2EEESB_NSA_ILi1EEEEEEEENS5_IJNSA_ILi128EEESF_NSA_ILi64EEEEEENS_10bfloat16_tENS5_IJlSC_lEEESI_SJ_NS4_8TiledMMAINS4_8MMA_AtomIJNS4_26SM100_MMA_F16BF16_2x1SM_SSISI_SI_fLi128ELi128ELNS4_4UMMA5MajorE0ELSO_0ELNSN_7ScaleInE0ELSP_0EEEEEENS4_6LayoutINS5_IJSC_SC_SC_EEENS5_IJNSA_ILi0EEESU_SU_EEEEENS5_IJNS4_10UnderscoreESX_SX_EEEEENS4_28SM100_TMA_2SM_LOAD_MULTICASTENS4_14ComposedLayoutINS4_7SwizzleILi3ELi4ELi3EEENS4_18smem_ptr_flag_bitsILi16EEENSS_INS5_IJNSA_ILi8EEESG_EEENS5_IJSG_SC_EEEEEEEvNS4_8identityENS4_18SM100_TMA_2SM_LOADES1A_vS1B_EENS_8epilogue10collective18CollectiveEpilogueINS1E_23Sm100TmaWarpSpecializedILi4ELi2ELi16ELb1ELb0EEEJNS5_IJSG_SF_SG_EEENS5_IJNSS_ISG_SC_EENSS_INS5_IJNSA_ILi16EEESB_EEENS5_IJSC_SG_EEEEEEEESI_SJ_SI_SJ_NS1E_6fusion15FusionCallbacksIS1I_NS1Q_17LinearCombinationISI_fSI_fLNS_15FloatRoundStyleE2EEES1J_S1P_JEEENS4_5SM1004TMEM4LOAD26SM100_TMEM_LOAD_32dp32b16xENS4_13SM90_TMA_LOADENS11_INS12_ILi1ELi4ELi3EEES15_NSS_INS5_IJS16_S1L_EEENS5_IJS1L_SC_EEEEEEENS4_39AutoVectorizingCopyWithAssumedAlignmentILi128EEENS4_14SM90_TMA_STOREES25_S27_S27_EEEvvEEEEvNT_6ParamsE,"a",@progbits
	.sectionflags	@""
	.align	4
.nv.constant0._ZN7cutlass13device_kernelINS_4gemm6kernel13GemmUniversalIN4cute5tupleIJiiiiEEENS1_10collective13CollectiveMmaINS1_35MainloopSm100TmaUmmaWarpSpecializedILi4ELi2ELi4ENS5_IJNS4_1CILi2EEESB_NSA_ILi1EEEEEEEENS5_IJNSA_ILi128EEESF_NSA_ILi64EEEEEENS_10bfloat16_tENS5_IJlSC_lEEESI_SJ_NS4_8TiledMMAINS4_8MMA_AtomIJNS4_26SM100_MMA_F16BF16_2x1SM_SSISI_SI_fLi128ELi128ELNS4_4UMMA5MajorE0ELSO_0ELNSN_7ScaleInE0ELSP_0EEEEEENS4_6LayoutINS5_IJSC_SC_SC_EEENS5_IJNSA_ILi0EEESU_SU_EEEEENS5_IJNS4_10UnderscoreESX_SX_EEEEENS4_28SM100_TMA_2SM_LOAD_MULTICASTENS4_14ComposedLayoutINS4_7SwizzleILi3ELi4ELi3EEENS4_18smem_ptr_flag_bitsILi16EEENSS_INS5_IJNSA_ILi8EEESG_EEENS5_IJSG_SC_EEEEEEEvNS4_8identityENS4_18SM100_TMA_2SM_LOADES1A_vS1B_EENS_8epilogue10collective18CollectiveEpilogueINS1E_23Sm100TmaWarpSpecializedILi4ELi2ELi16ELb1ELb0EEEJNS5_IJSG_SF_SG_EEENS5_IJNSS_ISG_SC_EENSS_INS5_IJNSA_ILi16EEESB_EEENS5_IJSC_SG_EEEEEEEESI_SJ_SI_SJ_NS1E_6fusion15FusionCallbacksIS1I_NS1Q_17LinearCombinationISI_fSI_fLNS_15FloatRoundStyleE2EEES1J_S1P_JEEENS4_5SM1004TMEM4LOAD26SM100_TMEM_LOAD_32dp32b16xENS4_13SM90_TMA_LOADENS11_INS12_ILi1ELi4ELi3EEES15_NSS_INS5_IJS16_S1L_EEENS5_IJS1L_SC_EEEEEEENS4_39AutoVectorizingCopyWithAssumedAlignmentILi128EEENS4_14SM90_TMA_STOREES25_S27_S27_EEEvvEEEEvNT_6ParamsE:
	.zero		2944


//--------------------- SYMBOLS --------------------------

	.type		.nv.reservedSmem.offset0,@object
	.size		.nv.reservedSmem.offset0,0x4
	.type		.nv.reservedSmem.cap,@object
	.size		.nv.reservedSmem.cap,0x4
	.type		__assertfail,@function
